//
// Generated by NVIDIA NVVM Compiler
//
// Compiler Build ID: CL-36424714
// Cuda compilation tools, release 13.0, V13.0.88
// Based on NVVM 20.0.0
//

.version 9.0
.target sm_100
.address_size 64

	// .globl	_Z14precomputeExpkP7double2S0_ii
.func  (.param .align 16 .b8 func_retval0[16]) __internal_trig_reduction_slowpathd
(
	.param .b64 __internal_trig_reduction_slowpathd_param_0
)
;
.global .align 8 .b8 __cudart_i2opi_d[144] = {8, 93, 141, 31, 177, 95, 251, 107, 234, 146, 82, 138, 247, 57, 7, 61, 123, 241, 229, 235, 199, 186, 39, 117, 45, 234, 95, 158, 102, 63, 70, 79, 183, 9, 203, 39, 207, 126, 54, 109, 31, 109, 10, 90, 139, 17, 47, 239, 15, 152, 5, 222, 255, 151, 248, 31, 59, 40, 249, 189, 139, 95, 132, 156, 244, 57, 83, 131, 57, 214, 145, 57, 65, 126, 95, 180, 38, 112, 156, 233, 132, 68, 187, 46, 245, 53, 130, 232, 62, 167, 41, 177, 28, 235, 29, 254, 28, 146, 209, 9, 234, 46, 73, 6, 224, 210, 77, 66, 58, 110, 36, 183, 97, 197, 187, 222, 171, 99, 81, 254, 65, 144, 67, 60, 153, 149, 98, 219, 192, 221, 52, 245, 209, 87, 39, 252, 41, 21, 68, 78, 110, 131, 249, 162};
.global .align 16 .b8 __cudart_sin_cos_coeffs[128] = {70, 210, 176, 44, 241, 229, 90, 190, 146, 227, 172, 105, 227, 29, 199, 62, 161, 98, 219, 25, 160, 1, 42, 191, 24, 8, 17, 17, 17, 17, 129, 63, 84, 85, 85, 85, 85, 85, 197, 191, 0, 0, 0, 0, 0, 0, 0, 0, 0, 0, 0, 0, 0, 0, 0, 0, 100, 129, 253, 32, 131, 255, 168, 189, 40, 133, 239, 193, 167, 238, 33, 62, 217, 230, 6, 142, 79, 126, 146, 190, 233, 188, 221, 25, 160, 1, 250, 62, 71, 93, 193, 22, 108, 193, 86, 191, 81, 85, 85, 85, 85, 85, 165, 63, 0, 0, 0, 0, 0, 0, 224, 191, 0, 0, 0, 0, 0, 0, 240, 63};

.visible .entry _Z14precomputeExpkP7double2S0_ii(
	.param .u64 .ptr .align 1 _Z14precomputeExpkP7double2S0_ii_param_0,
	.param .u64 .ptr .align 1 _Z14precomputeExpkP7double2S0_ii_param_1,
	.param .u32 _Z14precomputeExpkP7double2S0_ii_param_2,
	.param .u32 _Z14precomputeExpkP7double2S0_ii_param_3
)
{
	.reg .pred 	%p<19>;
	.reg .b32 	%r<54>;
	.reg .b64 	%rd<25>;
	.reg .b64 	%fd<141>;

	ld.param.u64 	%rd1, [_Z14precomputeExpkP7double2S0_ii_param_0];
	ld.param.u64 	%rd2, [_Z14precomputeExpkP7double2S0_ii_param_1];
	ld.param.u32 	%r18, [_Z14precomputeExpkP7double2S0_ii_param_2];
	ld.param.u32 	%r19, [_Z14precomputeExpkP7double2S0_ii_param_3];
	mov.u32 	%r20, %ntid.x;
	mov.u32 	%r21, %ctaid.x;
	mov.u32 	%r22, %tid.x;
	mad.lo.s32 	%r1, %r20, %r21, %r22;
	setp.ge.s32 	%p1, %r1, %r18;
	@%p1 bra 	$L__BB0_11;
	cvt.rn.f64.s32 	%fd25, %r1;
	mul.f64 	%fd26, %fd25, 0d400921FB54442D18;
	shl.b32 	%r23, %r18, 1;
	cvt.rn.f64.s32 	%fd27, %r23;
	div.rn.f64 	%fd1, %fd26, %fd27;
	abs.f64 	%fd2, %fd1;
	setp.neu.f64 	%p2, %fd2, 0d7FF0000000000000;
	@%p2 bra 	$L__BB0_3;
	mov.f64 	%fd33, 0d0000000000000000;
	mul.rn.f64 	%fd136, %fd1, %fd33;
	mov.b32 	%r49, 1;
	bra.uni 	$L__BB0_6;
$L__BB0_3:
	mul.f64 	%fd28, %fd1, 0d3FE45F306DC9C883;
	cvt.rni.s32.f64 	%r48, %fd28;
	cvt.rn.f64.s32 	%fd29, %r48;
	fma.rn.f64 	%fd30, %fd29, 0dBFF921FB54442D18, %fd1;
	fma.rn.f64 	%fd31, %fd29, 0dBC91A62633145C00, %fd30;
	fma.rn.f64 	%fd136, %fd29, 0dB97B839A252049C0, %fd31;
	setp.ltu.f64 	%p3, %fd2, 0d41E0000000000000;
	@%p3 bra 	$L__BB0_5;
	{ // callseq 0, 0
	.param .b64 param0;
	st.param.f64 	[param0], %fd1;
	.param .align 16 .b8 retval0[16];
	call.uni (retval0), 
	__internal_trig_reduction_slowpathd, 
	(
	param0
	);
	ld.param.f64 	%fd136, [retval0];
	ld.param.b32 	%r48, [retval0+8];
	} // callseq 0
$L__BB0_5:
	add.s32 	%r49, %r48, 1;
$L__BB0_6:
	setp.neu.f64 	%p4, %fd2, 0d7FF0000000000000;
	shl.b32 	%r26, %r49, 6;
	cvt.u64.u32 	%rd3, %r26;
	and.b64  	%rd4, %rd3, 64;
	mov.u64 	%rd5, __cudart_sin_cos_coeffs;
	add.s64 	%rd6, %rd5, %rd4;
	mul.rn.f64 	%fd34, %fd136, %fd136;
	and.b32  	%r27, %r49, 1;
	setp.eq.b32 	%p5, %r27, 1;
	selp.f64 	%fd35, 0dBDA8FF8320FD8164, 0d3DE5DB65F9785EBA, %p5;
	ld.global.nc.v2.f64 	{%fd36, %fd37}, [%rd6];
	fma.rn.f64 	%fd38, %fd35, %fd34, %fd36;
	fma.rn.f64 	%fd39, %fd38, %fd34, %fd37;
	ld.global.nc.v2.f64 	{%fd40, %fd41}, [%rd6+16];
	fma.rn.f64 	%fd42, %fd39, %fd34, %fd40;
	fma.rn.f64 	%fd43, %fd42, %fd34, %fd41;
	ld.global.nc.v2.f64 	{%fd44, %fd45}, [%rd6+32];
	fma.rn.f64 	%fd46, %fd43, %fd34, %fd44;
	fma.rn.f64 	%fd47, %fd46, %fd34, %fd45;
	fma.rn.f64 	%fd48, %fd47, %fd136, %fd136;
	fma.rn.f64 	%fd49, %fd47, %fd34, 0d3FF0000000000000;
	selp.f64 	%fd50, %fd49, %fd48, %p5;
	and.b32  	%r28, %r49, 2;
	setp.eq.s32 	%p6, %r28, 0;
	mov.f64 	%fd51, 0d0000000000000000;
	sub.f64 	%fd52, %fd51, %fd50;
	selp.f64 	%fd8, %fd50, %fd52, %p6;
	@%p4 bra 	$L__BB0_8;
	mov.f64 	%fd58, 0d0000000000000000;
	mul.rn.f64 	%fd137, %fd1, %fd58;
	mov.b32 	%r50, 0;
	bra.uni 	$L__BB0_10;
$L__BB0_8:
	mul.f64 	%fd53, %fd1, 0d3FE45F306DC9C883;
	cvt.rni.s32.f64 	%r50, %fd53;
	cvt.rn.f64.s32 	%fd54, %r50;
	fma.rn.f64 	%fd55, %fd54, 0dBFF921FB54442D18, %fd1;
	fma.rn.f64 	%fd56, %fd54, 0dBC91A62633145C00, %fd55;
	fma.rn.f64 	%fd137, %fd54, 0dB97B839A252049C0, %fd56;
	setp.ltu.f64 	%p7, %fd2, 0d41E0000000000000;
	@%p7 bra 	$L__BB0_10;
	{ // callseq 1, 0
	.param .b64 param0;
	st.param.f64 	[param0], %fd1;
	.param .align 16 .b8 retval0[16];
	call.uni (retval0), 
	__internal_trig_reduction_slowpathd, 
	(
	param0
	);
	ld.param.f64 	%fd137, [retval0];
	ld.param.b32 	%r50, [retval0+8];
	} // callseq 1
$L__BB0_10:
	shl.b32 	%r31, %r50, 6;
	cvt.u64.u32 	%rd7, %r31;
	and.b64  	%rd8, %rd7, 64;
	add.s64 	%rd10, %rd5, %rd8;
	mul.rn.f64 	%fd59, %fd137, %fd137;
	and.b32  	%r32, %r50, 1;
	setp.eq.b32 	%p8, %r32, 1;
	selp.f64 	%fd60, 0dBDA8FF8320FD8164, 0d3DE5DB65F9785EBA, %p8;
	ld.global.nc.v2.f64 	{%fd61, %fd62}, [%rd10];
	fma.rn.f64 	%fd63, %fd60, %fd59, %fd61;
	fma.rn.f64 	%fd64, %fd63, %fd59, %fd62;
	ld.global.nc.v2.f64 	{%fd65, %fd66}, [%rd10+16];
	fma.rn.f64 	%fd67, %fd64, %fd59, %fd65;
	fma.rn.f64 	%fd68, %fd67, %fd59, %fd66;
	ld.global.nc.v2.f64 	{%fd69, %fd70}, [%rd10+32];
	fma.rn.f64 	%fd71, %fd68, %fd59, %fd69;
	fma.rn.f64 	%fd72, %fd71, %fd59, %fd70;
	fma.rn.f64 	%fd73, %fd72, %fd137, %fd137;
	fma.rn.f64 	%fd74, %fd72, %fd59, 0d3FF0000000000000;
	selp.f64 	%fd75, %fd74, %fd73, %p8;
	and.b32  	%r33, %r50, 2;
	setp.eq.s32 	%p9, %r33, 0;
	mov.f64 	%fd76, 0d0000000000000000;
	sub.f64 	%fd77, %fd76, %fd75;
	selp.f64 	%fd78, %fd75, %fd77, %p9;
	neg.f64 	%fd79, %fd78;
	cvta.to.global.u64 	%rd11, %rd1;
	mul.wide.s32 	%rd12, %r1, 16;
	add.s64 	%rd13, %rd11, %rd12;
	st.global.v2.f64 	[%rd13], {%fd8, %fd79};
$L__BB0_11:
	shr.u32 	%r34, %r19, 31;
	add.s32 	%r35, %r19, %r34;
	shr.s32 	%r36, %r35, 1;
	setp.gt.s32 	%p10, %r1, %r36;
	@%p10 bra 	$L__BB0_22;
	cvt.rn.f64.s32 	%fd80, %r1;
	mul.f64 	%fd81, %fd80, 0d400921FB54442D18;
	shl.b32 	%r37, %r19, 1;
	cvt.rn.f64.s32 	%fd82, %r37;
	div.rn.f64 	%fd13, %fd81, %fd82;
	abs.f64 	%fd14, %fd13;
	setp.neu.f64 	%p11, %fd14, 0d7FF0000000000000;
	@%p11 bra 	$L__BB0_14;
	mov.f64 	%fd88, 0d0000000000000000;
	mul.rn.f64 	%fd139, %fd13, %fd88;
	mov.b32 	%r52, 1;
	bra.uni 	$L__BB0_17;
$L__BB0_14:
	mul.f64 	%fd83, %fd13, 0d3FE45F306DC9C883;
	cvt.rni.s32.f64 	%r51, %fd83;
	cvt.rn.f64.s32 	%fd84, %r51;
	fma.rn.f64 	%fd85, %fd84, 0dBFF921FB54442D18, %fd13;
	fma.rn.f64 	%fd86, %fd84, 0dBC91A62633145C00, %fd85;
	fma.rn.f64 	%fd139, %fd84, 0dB97B839A252049C0, %fd86;
	setp.ltu.f64 	%p12, %fd14, 0d41E0000000000000;
	@%p12 bra 	$L__BB0_16;
	{ // callseq 2, 0
	.param .b64 param0;
	st.param.f64 	[param0], %fd13;
	.param .align 16 .b8 retval0[16];
	call.uni (retval0), 
	__internal_trig_reduction_slowpathd, 
	(
	param0
	);
	ld.param.f64 	%fd139, [retval0];
	ld.param.b32 	%r51, [retval0+8];
	} // callseq 2
$L__BB0_16:
	add.s32 	%r52, %r51, 1;
$L__BB0_17:
	setp.neu.f64 	%p13, %fd14, 0d7FF0000000000000;
	shl.b32 	%r40, %r52, 6;
	cvt.u64.u32 	%rd14, %r40;
	and.b64  	%rd15, %rd14, 64;
	mov.u64 	%rd16, __cudart_sin_cos_coeffs;
	add.s64 	%rd17, %rd16, %rd15;
	mul.rn.f64 	%fd89, %fd139, %fd139;
	and.b32  	%r41, %r52, 1;
	setp.eq.b32 	%p14, %r41, 1;
	selp.f64 	%fd90, 0dBDA8FF8320FD8164, 0d3DE5DB65F9785EBA, %p14;
	ld.global.nc.v2.f64 	{%fd91, %fd92}, [%rd17];
	fma.rn.f64 	%fd93, %fd90, %fd89, %fd91;
	fma.rn.f64 	%fd94, %fd93, %fd89, %fd92;
	ld.global.nc.v2.f64 	{%fd95, %fd96}, [%rd17+16];
	fma.rn.f64 	%fd97, %fd94, %fd89, %fd95;
	fma.rn.f64 	%fd98, %fd97, %fd89, %fd96;
	ld.global.nc.v2.f64 	{%fd99, %fd100}, [%rd17+32];
	fma.rn.f64 	%fd101, %fd98, %fd89, %fd99;
	fma.rn.f64 	%fd102, %fd101, %fd89, %fd100;
	fma.rn.f64 	%fd103, %fd102, %fd139, %fd139;
	fma.rn.f64 	%fd104, %fd102, %fd89, 0d3FF0000000000000;
	selp.f64 	%fd105, %fd104, %fd103, %p14;
	and.b32  	%r42, %r52, 2;
	setp.eq.s32 	%p15, %r42, 0;
	mov.f64 	%fd106, 0d0000000000000000;
	sub.f64 	%fd107, %fd106, %fd105;
	selp.f64 	%fd20, %fd105, %fd107, %p15;
	@%p13 bra 	$L__BB0_19;
	mov.f64 	%fd113, 0d0000000000000000;
	mul.rn.f64 	%fd140, %fd13, %fd113;
	mov.b32 	%r53, 0;
	bra.uni 	$L__BB0_21;
$L__BB0_19:
	mul.f64 	%fd108, %fd13, 0d3FE45F306DC9C883;
	cvt.rni.s32.f64 	%r53, %fd108;
	cvt.rn.f64.s32 	%fd109, %r53;
	fma.rn.f64 	%fd110, %fd109, 0dBFF921FB54442D18, %fd13;
	fma.rn.f64 	%fd111, %fd109, 0dBC91A62633145C00, %fd110;
	fma.rn.f64 	%fd140, %fd109, 0dB97B839A252049C0, %fd111;
	setp.ltu.f64 	%p16, %fd14, 0d41E0000000000000;
	@%p16 bra 	$L__BB0_21;
	{ // callseq 3, 0
	.param .b64 param0;
	st.param.f64 	[param0], %fd13;
	.param .align 16 .b8 retval0[16];
	call.uni (retval0), 
	__internal_trig_reduction_slowpathd, 
	(
	param0
	);
	ld.param.f64 	%fd140, [retval0];
	ld.param.b32 	%r53, [retval0+8];
	} // callseq 3
$L__BB0_21:
	shl.b32 	%r45, %r53, 6;
	cvt.u64.u32 	%rd18, %r45;
	and.b64  	%rd19, %rd18, 64;
	add.s64 	%rd21, %rd16, %rd19;
	mul.rn.f64 	%fd114, %fd140, %fd140;
	and.b32  	%r46, %r53, 1;
	setp.eq.b32 	%p17, %r46, 1;
	selp.f64 	%fd115, 0dBDA8FF8320FD8164, 0d3DE5DB65F9785EBA, %p17;
	ld.global.nc.v2.f64 	{%fd116, %fd117}, [%rd21];
	fma.rn.f64 	%fd118, %fd115, %fd114, %fd116;
	fma.rn.f64 	%fd119, %fd118, %fd114, %fd117;
	ld.global.nc.v2.f64 	{%fd120, %fd121}, [%rd21+16];
	fma.rn.f64 	%fd122, %fd119, %fd114, %fd120;
	fma.rn.f64 	%fd123, %fd122, %fd114, %fd121;
	ld.global.nc.v2.f64 	{%fd124, %fd125}, [%rd21+32];
	fma.rn.f64 	%fd126, %fd123, %fd114, %fd124;
	fma.rn.f64 	%fd127, %fd126, %fd114, %fd125;
	fma.rn.f64 	%fd128, %fd127, %fd140, %fd140;
	fma.rn.f64 	%fd129, %fd127, %fd114, 0d3FF0000000000000;
	selp.f64 	%fd130, %fd129, %fd128, %p17;
	and.b32  	%r47, %r53, 2;
	setp.eq.s32 	%p18, %r47, 0;
	mov.f64 	%fd131, 0d0000000000000000;
	sub.f64 	%fd132, %fd131, %fd130;
	selp.f64 	%fd133, %fd130, %fd132, %p18;
	neg.f64 	%fd134, %fd133;
	cvta.to.global.u64 	%rd22, %rd2;
	mul.wide.s32 	%rd23, %r1, 16;
	add.s64 	%rd24, %rd22, %rd23;
	st.global.v2.f64 	[%rd24], {%fd20, %fd134};
$L__BB0_22:
	ret;

}
	// .globl	_Z14precomputeExpkP6float2S0_ii
.visible .entry _Z14precomputeExpkP6float2S0_ii(
	.param .u64 .ptr .align 1 _Z14precomputeExpkP6float2S0_ii_param_0,
	.param .u64 .ptr .align 1 _Z14precomputeExpkP6float2S0_ii_param_1,
	.param .u32 _Z14precomputeExpkP6float2S0_ii_param_2,
	.param .u32 _Z14precomputeExpkP6float2S0_ii_param_3
)
{
	.reg .pred 	%p<3>;
	.reg .b32 	%r<12>;
	.reg .b32 	%f<15>;
	.reg .b64 	%rd<9>;

	ld.param.u64 	%rd1, [_Z14precomputeExpkP6float2S0_ii_param_0];
	ld.param.u64 	%rd2, [_Z14precomputeExpkP6float2S0_ii_param_1];
	ld.param.u32 	%r2, [_Z14precomputeExpkP6float2S0_ii_param_2];
	ld.param.u32 	%r3, [_Z14precomputeExpkP6float2S0_ii_param_3];
	mov.u32 	%r4, %ntid.x;
	mov.u32 	%r5, %ctaid.x;
	mov.u32 	%r6, %tid.x;
	mad.lo.s32 	%r1, %r4, %r5, %r6;
	setp.ge.s32 	%p1, %r1, %r2;
	@%p1 bra 	$L__BB1_2;
	cvta.to.global.u64 	%rd3, %rd1;
	cvt.rn.f32.s32 	%f1, %r1;
	mul.f32 	%f2, %f1, 0f40490FDB;
	shl.b32 	%r7, %r2, 1;
	cvt.rn.f32.s32 	%f3, %r7;
	div.rn.f32 	%f4, %f2, %f3;
	cos.approx.f32 	%f5, %f4;
	sin.approx.f32 	%f6, %f4;
	neg.f32 	%f7, %f6;
	mul.wide.s32 	%rd4, %r1, 8;
	add.s64 	%rd5, %rd3, %rd4;
	st.global.v2.f32 	[%rd5], {%f5, %f7};
$L__BB1_2:
	shr.u32 	%r8, %r3, 31;
	add.s32 	%r9, %r3, %r8;
	shr.s32 	%r10, %r9, 1;
	setp.gt.s32 	%p2, %r1, %r10;
	@%p2 bra 	$L__BB1_4;
	cvt.rn.f32.s32 	%f8, %r1;
	mul.f32 	%f9, %f8, 0f40490FDB;
	shl.b32 	%r11, %r3, 1;
	cvt.rn.f32.s32 	%f10, %r11;
	div.rn.f32 	%f11, %f9, %f10;
	cos.approx.f32 	%f12, %f11;
	sin.approx.f32 	%f13, %f11;
	neg.f32 	%f14, %f13;
	cvta.to.global.u64 	%rd6, %rd2;
	mul.wide.s32 	%rd7, %r1, 8;
	add.s64 	%rd8, %rd6, %rd7;
	st.global.v2.f32 	[%rd8], {%f12, %f14};
$L__BB1_4:
	ret;

}
	// .globl	_Z17idct2d_preprocessId7double2EvPKT_PT0_iiiiPKS4_S7_
.visible .entry _Z17idct2d_preprocessId7double2EvPKT_PT0_iiiiPKS4_S7_(
	.param .u64 .ptr .align 1 _Z17idct2d_preprocessId7double2EvPKT_PT0_iiiiPKS4_S7__param_0,
	.param .u64 .ptr .align 1 _Z17idct2d_preprocessId7double2EvPKT_PT0_iiiiPKS4_S7__param_1,
	.param .u32 _Z17idct2d_preprocessId7double2EvPKT_PT0_iiiiPKS4_S7__param_2,
	.param .u32 _Z17idct2d_preprocessId7double2EvPKT_PT0_iiiiPKS4_S7__param_3,
	.param .u32 _Z17idct2d_preprocessId7double2EvPKT_PT0_iiiiPKS4_S7__param_4,
	.param .u32 _Z17idct2d_preprocessId7double2EvPKT_PT0_iiiiPKS4_S7__param_5,
	.param .u64 .ptr .align 1 _Z17idct2d_preprocessId7double2EvPKT_PT0_iiiiPKS4_S7__param_6,
	.param .u64 .ptr .align 1 _Z17idct2d_preprocessId7double2EvPKT_PT0_iiiiPKS4_S7__param_7
)
.maxntid 256
.minnctapersm 10
{
	.reg .pred 	%p<9>;
	.reg .b32 	%r<40>;
	.reg .b64 	%rd<73>;
	.reg .b64 	%fd<142>;

	ld.param.u64 	%rd5, [_Z17idct2d_preprocessId7double2EvPKT_PT0_iiiiPKS4_S7__param_0];
	ld.param.u64 	%rd6, [_Z17idct2d_preprocessId7double2EvPKT_PT0_iiiiPKS4_S7__param_1];
	ld.param.u32 	%r4, [_Z17idct2d_preprocessId7double2EvPKT_PT0_iiiiPKS4_S7__param_3];
	ld.param.u32 	%r5, [_Z17idct2d_preprocessId7double2EvPKT_PT0_iiiiPKS4_S7__param_4];
	ld.param.u32 	%r6, [_Z17idct2d_preprocessId7double2EvPKT_PT0_iiiiPKS4_S7__param_5];
	ld.param.u64 	%rd7, [_Z17idct2d_preprocessId7double2EvPKT_PT0_iiiiPKS4_S7__param_6];
	ld.param.u64 	%rd8, [_Z17idct2d_preprocessId7double2EvPKT_PT0_iiiiPKS4_S7__param_7];
	cvta.to.global.u64 	%rd1, %rd6;
	cvta.to.global.u64 	%rd2, %rd8;
	cvta.to.global.u64 	%rd3, %rd7;
	cvta.to.global.u64 	%rd4, %rd5;
	mov.u32 	%r7, %ntid.x;
	mov.u32 	%r8, %ctaid.x;
	mov.u32 	%r9, %tid.x;
	mad.lo.s32 	%r1, %r7, %r8, %r9;
	mov.u32 	%r10, %ntid.y;
	mov.u32 	%r11, %ctaid.y;
	mov.u32 	%r12, %tid.y;
	mad.lo.s32 	%r2, %r10, %r11, %r12;
	setp.ge.s32 	%p1, %r2, %r5;
	setp.ge.s32 	%p2, %r1, %r6;
	or.pred  	%p3, %p1, %p2;
	@%p3 bra 	$L__BB2_8;
	setp.eq.s32 	%p4, %r2, 0;
	selp.b32 	%r14, 0, 2, %p4;
	setp.ne.s32 	%p5, %r1, 0;
	selp.u32 	%r15, 1, 0, %p5;
	or.b32  	%r13, %r14, %r15;
	setp.gt.s32 	%p6, %r13, 1;
	@%p6 bra 	$L__BB2_6;
	setp.eq.s32 	%p8, %r13, 0;
	@%p8 bra 	$L__BB2_3;
	bra.uni 	$L__BB2_4;
$L__BB2_3:
	ld.global.f64 	%fd111, [%rd4];
	mov.f64 	%fd112, 0d0000000000000000;
	st.global.v2.f64 	[%rd1], {%fd111, %fd112};
	mul.wide.s32 	%rd60, %r6, 8;
	add.s64 	%rd61, %rd4, %rd60;
	ld.global.f64 	%fd113, [%rd61];
	mul.wide.s32 	%rd62, %r6, 16;
	add.s64 	%rd63, %rd2, %rd62;
	ld.global.nc.v2.f64 	{%fd114, %fd115}, [%rd63];
	mul.f64 	%fd116, %fd113, %fd114;
	mul.f64 	%fd117, %fd113, %fd115;
	sub.f64 	%fd118, %fd116, %fd117;
	add.f64 	%fd119, %fd116, %fd117;
	neg.f64 	%fd120, %fd119;
	add.s64 	%rd64, %rd1, %rd62;
	st.global.v2.f64 	[%rd64], {%fd118, %fd120};
	mul.lo.s32 	%r36, %r5, %r4;
	mul.wide.s32 	%rd65, %r36, 8;
	add.s64 	%rd66, %rd4, %rd65;
	ld.global.f64 	%fd121, [%rd66];
	mul.wide.u32 	%rd67, %r5, 16;
	add.s64 	%rd68, %rd3, %rd67;
	ld.global.nc.v2.f64 	{%fd122, %fd123}, [%rd68];
	mul.f64 	%fd124, %fd121, %fd122;
	mul.f64 	%fd125, %fd121, %fd123;
	sub.f64 	%fd126, %fd124, %fd125;
	add.f64 	%fd127, %fd124, %fd125;
	neg.f64 	%fd128, %fd127;
	mad.lo.s32 	%r37, %r5, %r6, %r5;
	mul.wide.s32 	%rd69, %r37, 16;
	add.s64 	%rd70, %rd1, %rd69;
	st.global.v2.f64 	[%rd70], {%fd126, %fd128};
	add.s64 	%rd71, %rd66, %rd60;
	ld.global.f64 	%fd129, [%rd71];
	add.f64 	%fd130, %fd129, %fd129;
	mul.f64 	%fd131, %fd122, %fd114;
	mul.f64 	%fd132, %fd123, %fd115;
	sub.f64 	%fd133, %fd131, %fd132;
	mul.f64 	%fd134, %fd123, %fd114;
	fma.rn.f64 	%fd135, %fd115, %fd122, %fd134;
	mul.f64 	%fd136, %fd133, 0d0000000000000000;
	mul.f64 	%fd137, %fd130, %fd135;
	sub.f64 	%fd138, %fd136, %fd137;
	mul.f64 	%fd139, %fd135, 0d0000000000000000;
	fma.rn.f64 	%fd140, %fd130, %fd133, %fd139;
	neg.f64 	%fd141, %fd140;
	add.s64 	%rd72, %rd70, %rd62;
	st.global.v2.f64 	[%rd72], {%fd138, %fd141};
	bra.uni 	$L__BB2_8;
$L__BB2_4:
	mul.wide.s32 	%rd46, %r1, 8;
	add.s64 	%rd47, %rd4, %rd46;
	ld.global.f64 	%fd84, [%rd47];
	sub.s32 	%r33, %r4, %r1;
	mul.wide.s32 	%rd48, %r33, 8;
	add.s64 	%rd49, %rd4, %rd48;
	ld.global.f64 	%fd85, [%rd49];
	mul.wide.s32 	%rd50, %r1, 16;
	add.s64 	%rd51, %rd2, %rd50;
	ld.global.nc.v2.f64 	{%fd86, %fd87}, [%rd51];
	mul.f64 	%fd88, %fd84, %fd86;
	mul.f64 	%fd89, %fd85, %fd87;
	sub.f64 	%fd90, %fd88, %fd89;
	mul.f64 	%fd91, %fd84, %fd87;
	fma.rn.f64 	%fd92, %fd85, %fd86, %fd91;
	neg.f64 	%fd93, %fd92;
	add.s64 	%rd52, %rd1, %rd50;
	st.global.v2.f64 	[%rd52], {%fd90, %fd93};
	mul.lo.s32 	%r34, %r5, %r4;
	mul.wide.s32 	%rd53, %r34, 8;
	add.s64 	%rd54, %rd47, %rd53;
	ld.global.f64 	%fd94, [%rd54];
	add.s64 	%rd55, %rd49, %rd53;
	ld.global.f64 	%fd95, [%rd55];
	sub.f64 	%fd96, %fd94, %fd95;
	add.f64 	%fd97, %fd94, %fd95;
	mul.wide.u32 	%rd56, %r5, 16;
	add.s64 	%rd57, %rd3, %rd56;
	ld.global.nc.v2.f64 	{%fd98, %fd99}, [%rd57];
	mul.f64 	%fd100, %fd98, %fd86;
	mul.f64 	%fd101, %fd99, %fd87;
	sub.f64 	%fd102, %fd100, %fd101;
	mul.f64 	%fd103, %fd99, %fd86;
	fma.rn.f64 	%fd104, %fd87, %fd98, %fd103;
	mul.f64 	%fd105, %fd96, %fd102;
	mul.f64 	%fd106, %fd97, %fd104;
	sub.f64 	%fd107, %fd105, %fd106;
	mul.f64 	%fd108, %fd96, %fd104;
	fma.rn.f64 	%fd109, %fd97, %fd102, %fd108;
	neg.f64 	%fd110, %fd109;
	mad.lo.s32 	%r35, %r5, %r6, %r5;
	mul.wide.s32 	%rd58, %r35, 16;
	add.s64 	%rd59, %rd52, %rd58;
	st.global.v2.f64 	[%rd59], {%fd107, %fd110};
	bra.uni 	$L__BB2_8;
$L__BB2_5:
	ld.param.u32 	%r39, [_Z17idct2d_preprocessId7double2EvPKT_PT0_iiiiPKS4_S7__param_2];
	mul.lo.s32 	%r28, %r4, %r2;
	mul.wide.s32 	%rd27, %r28, 8;
	add.s64 	%rd28, %rd4, %rd27;
	ld.global.f64 	%fd37, [%rd28];
	sub.s32 	%r29, %r39, %r2;
	mul.lo.s32 	%r30, %r29, %r4;
	mul.wide.s32 	%rd29, %r30, 8;
	add.s64 	%rd30, %rd4, %rd29;
	ld.global.f64 	%fd38, [%rd30];
	mul.wide.u32 	%rd31, %r2, 16;
	add.s64 	%rd32, %rd3, %rd31;
	ld.global.nc.v2.f64 	{%fd39, %fd40}, [%rd32];
	mul.f64 	%fd41, %fd37, %fd39;
	mul.f64 	%fd42, %fd38, %fd40;
	sub.f64 	%fd43, %fd41, %fd42;
	mul.f64 	%fd44, %fd37, %fd40;
	fma.rn.f64 	%fd45, %fd38, %fd39, %fd44;
	neg.f64 	%fd46, %fd45;
	mad.lo.s32 	%r31, %r2, %r6, %r2;
	mul.wide.s32 	%rd33, %r31, 16;
	add.s64 	%rd34, %rd1, %rd33;
	st.global.v2.f64 	[%rd34], {%fd43, %fd46};
	mul.wide.s32 	%rd35, %r29, 16;
	add.s64 	%rd36, %rd3, %rd35;
	ld.global.nc.v2.f64 	{%fd47, %fd48}, [%rd36];
	mul.f64 	%fd49, %fd38, %fd47;
	mul.f64 	%fd50, %fd37, %fd48;
	sub.f64 	%fd51, %fd49, %fd50;
	mul.f64 	%fd52, %fd38, %fd48;
	fma.rn.f64 	%fd53, %fd37, %fd47, %fd52;
	neg.f64 	%fd54, %fd53;
	mad.lo.s32 	%r32, %r29, %r6, %r29;
	mul.wide.s32 	%rd37, %r32, 16;
	add.s64 	%rd38, %rd1, %rd37;
	st.global.v2.f64 	[%rd38], {%fd51, %fd54};
	mul.wide.s32 	%rd39, %r6, 8;
	add.s64 	%rd40, %rd28, %rd39;
	ld.global.f64 	%fd55, [%rd40];
	add.s64 	%rd41, %rd30, %rd39;
	ld.global.f64 	%fd56, [%rd41];
	sub.f64 	%fd57, %fd55, %fd56;
	add.f64 	%fd58, %fd55, %fd56;
	sub.f64 	%fd59, %fd56, %fd55;
	mul.wide.s32 	%rd42, %r6, 16;
	add.s64 	%rd43, %rd2, %rd42;
	ld.global.nc.v2.f64 	{%fd60, %fd61}, [%rd43];
	mul.f64 	%fd62, %fd39, %fd60;
	mul.f64 	%fd63, %fd40, %fd61;
	sub.f64 	%fd64, %fd62, %fd63;
	mul.f64 	%fd65, %fd40, %fd60;
	fma.rn.f64 	%fd66, %fd61, %fd39, %fd65;
	mul.f64 	%fd67, %fd57, %fd64;
	mul.f64 	%fd68, %fd58, %fd66;
	sub.f64 	%fd69, %fd67, %fd68;
	mul.f64 	%fd70, %fd57, %fd66;
	fma.rn.f64 	%fd71, %fd58, %fd64, %fd70;
	neg.f64 	%fd72, %fd71;
	add.s64 	%rd44, %rd34, %rd42;
	st.global.v2.f64 	[%rd44], {%fd69, %fd72};
	mul.f64 	%fd73, %fd47, %fd60;
	mul.f64 	%fd74, %fd48, %fd61;
	sub.f64 	%fd75, %fd73, %fd74;
	mul.f64 	%fd76, %fd48, %fd60;
	fma.rn.f64 	%fd77, %fd61, %fd47, %fd76;
	mul.f64 	%fd78, %fd59, %fd75;
	mul.f64 	%fd79, %fd58, %fd77;
	sub.f64 	%fd80, %fd78, %fd79;
	mul.f64 	%fd81, %fd59, %fd77;
	fma.rn.f64 	%fd82, %fd58, %fd75, %fd81;
	neg.f64 	%fd83, %fd82;
	add.s64 	%rd45, %rd38, %rd42;
	st.global.v2.f64 	[%rd45], {%fd80, %fd83};
	bra.uni 	$L__BB2_8;
$L__BB2_6:
	setp.eq.s32 	%p7, %r13, 2;
	@%p7 bra 	$L__BB2_5;
	ld.param.u32 	%r38, [_Z17idct2d_preprocessId7double2EvPKT_PT0_iiiiPKS4_S7__param_2];
	mul.lo.s32 	%r16, %r4, %r2;
	add.s32 	%r17, %r16, %r1;
	mul.wide.s32 	%rd9, %r17, 8;
	add.s64 	%rd10, %rd4, %rd9;
	ld.global.f64 	%fd1, [%rd10];
	sub.s32 	%r18, %r4, %r1;
	add.s32 	%r19, %r16, %r18;
	mul.wide.s32 	%rd11, %r19, 8;
	add.s64 	%rd12, %rd4, %rd11;
	ld.global.f64 	%fd2, [%rd12];
	sub.s32 	%r20, %r38, %r2;
	mul.lo.s32 	%r21, %r20, %r4;
	add.s32 	%r22, %r21, %r1;
	mul.wide.s32 	%rd13, %r22, 8;
	add.s64 	%rd14, %rd4, %rd13;
	ld.global.f64 	%fd3, [%rd14];
	add.s32 	%r23, %r21, %r18;
	mul.wide.s32 	%rd15, %r23, 8;
	add.s64 	%rd16, %rd4, %rd15;
	ld.global.f64 	%fd4, [%rd16];
	sub.f64 	%fd5, %fd1, %fd4;
	add.f64 	%fd6, %fd2, %fd3;
	sub.f64 	%fd7, %fd3, %fd2;
	add.f64 	%fd8, %fd1, %fd4;
	mul.wide.u32 	%rd17, %r2, 16;
	add.s64 	%rd18, %rd3, %rd17;
	mul.wide.s32 	%rd19, %r1, 16;
	add.s64 	%rd20, %rd2, %rd19;
	ld.global.nc.v2.f64 	{%fd9, %fd10}, [%rd18];
	ld.global.nc.v2.f64 	{%fd11, %fd12}, [%rd20];
	mul.f64 	%fd13, %fd9, %fd11;
	mul.f64 	%fd14, %fd10, %fd12;
	sub.f64 	%fd15, %fd13, %fd14;
	mul.f64 	%fd16, %fd10, %fd11;
	fma.rn.f64 	%fd17, %fd12, %fd9, %fd16;
	mul.f64 	%fd18, %fd5, %fd15;
	mul.f64 	%fd19, %fd6, %fd17;
	sub.f64 	%fd20, %fd18, %fd19;
	mul.f64 	%fd21, %fd5, %fd17;
	fma.rn.f64 	%fd22, %fd6, %fd15, %fd21;
	neg.f64 	%fd23, %fd22;
	mad.lo.s32 	%r24, %r2, %r6, %r2;
	add.s32 	%r25, %r24, %r1;
	mul.wide.s32 	%rd21, %r25, 16;
	add.s64 	%rd22, %rd1, %rd21;
	st.global.v2.f64 	[%rd22], {%fd20, %fd23};
	mul.wide.s32 	%rd23, %r20, 16;
	add.s64 	%rd24, %rd3, %rd23;
	ld.global.nc.v2.f64 	{%fd24, %fd25}, [%rd24];
	mul.f64 	%fd26, %fd24, %fd11;
	mul.f64 	%fd27, %fd25, %fd12;
	sub.f64 	%fd28, %fd26, %fd27;
	mul.f64 	%fd29, %fd25, %fd11;
	fma.rn.f64 	%fd30, %fd12, %fd24, %fd29;
	mul.f64 	%fd31, %fd7, %fd28;
	mul.f64 	%fd32, %fd8, %fd30;
	sub.f64 	%fd33, %fd31, %fd32;
	mul.f64 	%fd34, %fd7, %fd30;
	fma.rn.f64 	%fd35, %fd8, %fd28, %fd34;
	neg.f64 	%fd36, %fd35;
	mad.lo.s32 	%r26, %r20, %r6, %r20;
	add.s32 	%r27, %r26, %r1;
	mul.wide.s32 	%rd25, %r27, 16;
	add.s64 	%rd26, %rd1, %rd25;
	st.global.v2.f64 	[%rd26], {%fd33, %fd36};
$L__BB2_8:
	ret;

}
	// .globl	_Z18idct2d_postprocessIdEvPKT_PS0_iii
.visible .entry _Z18idct2d_postprocessIdEvPKT_PS0_iii(
	.param .u64 .ptr .align 1 _Z18idct2d_postprocessIdEvPKT_PS0_iii_param_0,
	.param .u64 .ptr .align 1 _Z18idct2d_postprocessIdEvPKT_PS0_iii_param_1,
	.param .u32 _Z18idct2d_postprocessIdEvPKT_PS0_iii_param_2,
	.param .u32 _Z18idct2d_postprocessIdEvPKT_PS0_iii_param_3,
	.param .u32 _Z18idct2d_postprocessIdEvPKT_PS0_iii_param_4
)
{
	.reg .pred 	%p<9>;
	.reg .b32 	%r<43>;
	.reg .b64 	%rd<9>;
	.reg .b64 	%fd<3>;

	ld.param.u64 	%rd1, [_Z18idct2d_postprocessIdEvPKT_PS0_iii_param_0];
	ld.param.u64 	%rd2, [_Z18idct2d_postprocessIdEvPKT_PS0_iii_param_1];
	ld.param.u32 	%r8, [_Z18idct2d_postprocessIdEvPKT_PS0_iii_param_2];
	ld.param.u32 	%r9, [_Z18idct2d_postprocessIdEvPKT_PS0_iii_param_3];
	mov.u32 	%r10, %ntid.x;
	mov.u32 	%r11, %ctaid.x;
	mov.u32 	%r12, %tid.x;
	mad.lo.s32 	%r1, %r10, %r11, %r12;
	mov.u32 	%r13, %ntid.y;
	mov.u32 	%r14, %ctaid.y;
	mov.u32 	%r15, %tid.y;
	mad.lo.s32 	%r2, %r13, %r14, %r15;
	setp.le.s32 	%p1, %r8, %r2;
	setp.le.s32 	%p2, %r9, %r1;
	or.pred  	%p3, %p1, %p2;
	@%p3 bra 	$L__BB3_9;
	shr.u32 	%r17, %r8, 1;
	setp.lt.u32 	%p4, %r2, %r17;
	selp.b32 	%r18, 2, 0, %p4;
	shr.u32 	%r19, %r9, 31;
	add.s32 	%r20, %r9, %r19;
	shr.s32 	%r21, %r20, 1;
	setp.lt.s32 	%p5, %r1, %r21;
	selp.u32 	%r22, 1, 0, %p5;
	or.b32  	%r16, %r18, %r22;
	setp.gt.s32 	%p6, %r16, 1;
	@%p6 bra 	$L__BB3_6;
	setp.eq.s32 	%p8, %r16, 0;
	@%p8 bra 	$L__BB3_3;
	bra.uni 	$L__BB3_4;
$L__BB3_3:
	sub.s32 	%r35, %r8, %r2;
	shl.b32 	%r36, %r35, 1;
	add.s32 	%r37, %r36, -1;
	sub.s32 	%r38, %r9, %r1;
	shl.b32 	%r39, %r38, 1;
	mad.lo.s32 	%r40, %r37, %r9, %r39;
	add.s32 	%r42, %r40, -1;
	bra.uni 	$L__BB3_8;
$L__BB3_4:
	sub.s32 	%r31, %r8, %r2;
	shl.b32 	%r32, %r31, 1;
	add.s32 	%r33, %r32, -1;
	shl.b32 	%r34, %r1, 1;
	mad.lo.s32 	%r42, %r33, %r9, %r34;
	bra.uni 	$L__BB3_8;
$L__BB3_5:
	sub.s32 	%r26, %r9, %r1;
	shl.b32 	%r27, %r26, 1;
	mul.lo.s32 	%r28, %r2, %r9;
	shl.b32 	%r29, %r28, 1;
	add.s32 	%r30, %r29, %r27;
	add.s32 	%r42, %r30, -1;
	bra.uni 	$L__BB3_8;
$L__BB3_6:
	setp.eq.s32 	%p7, %r16, 2;
	@%p7 bra 	$L__BB3_5;
	shl.b32 	%r23, %r1, 1;
	mul.lo.s32 	%r24, %r2, %r9;
	shl.b32 	%r25, %r24, 1;
	add.s32 	%r42, %r25, %r23;
$L__BB3_8:
	mad.lo.s32 	%r41, %r9, %r2, %r1;
	cvta.to.global.u64 	%rd3, %rd1;
	mul.wide.s32 	%rd4, %r41, 8;
	add.s64 	%rd5, %rd3, %rd4;
	ld.global.f64 	%fd1, [%rd5];
	mul.f64 	%fd2, %fd1, 0d3FD0000000000000;
	cvta.to.global.u64 	%rd6, %rd2;
	mul.wide.s32 	%rd7, %r42, 8;
	add.s64 	%rd8, %rd6, %rd7;
	st.global.f64 	[%rd8], %fd2;
$L__BB3_9:
	ret;

}
.func  (.param .align 16 .b8 func_retval0[16]) __internal_trig_reduction_slowpathd(
	.param .b64 __internal_trig_reduction_slowpathd_param_0
)
{
	.local .align 8 .b8 	__local_depot4[40];
	.reg .b64 	%SP;
	.reg .b64 	%SPL;
	.reg .pred 	%p<10>;
	.reg .b32 	%r<47>;
	.reg .b64 	%rd<74>;
	.reg .b64 	%fd<5>;

	mov.u64 	%SPL, __local_depot4;
	ld.param.f64 	%fd4, [__internal_trig_reduction_slowpathd_param_0];
	add.u64 	%rd1, %SPL, 0;
	{
	.reg .b32 %temp; 
	mov.b64 	{%temp, %r1}, %fd4;
	}
	shr.u32 	%r2, %r1, 20;
	and.b32  	%r3, %r2, 2047;
	setp.eq.s32 	%p1, %r3, 2047;
	mov.b32 	%r46, 0;
	@%p1 bra 	$L__BB4_9;
	add.s32 	%r20, %r3, -1024;
	mov.b64 	%rd20, %fd4;
	shl.b64 	%rd2, %rd20, 11;
	shr.u32 	%r4, %r20, 6;
	sub.s32 	%r45, 15, %r4;
	sub.s32 	%r21, 19, %r4;
	setp.lt.u32 	%p2, %r20, 128;
	selp.b32 	%r6, 18, %r21, %p2;
	setp.ge.s32 	%p3, %r45, %r6;
	mov.b64 	%rd70, 0;
	@%p3 bra 	$L__BB4_4;
	add.s32 	%r23, %r6, %r4;
	neg.s32 	%r43, %r23;
	or.b64  	%rd3, %rd2, -9223372036854775808;
	mov.b64 	%rd70, 0;
	mov.b32 	%r42, 0;
	mov.u64 	%rd25, __cudart_i2opi_d;
	mov.u32 	%r44, %r45;
$L__BB4_3:
	.pragma "nounroll";
	mul.wide.s32 	%rd22, %r42, 8;
	add.s64 	%rd23, %rd1, %rd22;
	mul.wide.s32 	%rd24, %r44, 8;
	add.s64 	%rd26, %rd25, %rd24;
	ld.global.nc.u64 	%rd27, [%rd26];
	{
	.reg .u32 %r0, %r1, %r2, %r3, %alo, %ahi, %blo, %bhi, %clo, %chi;
	mov.b64 	{%alo,%ahi}, %rd27;
	mov.b64 	{%blo,%bhi}, %rd3;
	mov.b64 	{%clo,%chi}, %rd70;
	mad.lo.cc.u32 	%r0, %alo, %blo, %clo;
	madc.hi.cc.u32 	%r1, %alo, %blo, %chi;
	madc.hi.u32 	%r2, %alo, %bhi, 0;
	mad.lo.cc.u32 	%r1, %alo, %bhi, %r1;
	madc.hi.cc.u32 	%r2, %ahi, %blo, %r2;
	madc.hi.u32 	%r3, %ahi, %bhi, 0;
	mad.lo.cc.u32 	%r1, %ahi, %blo, %r1;
	madc.lo.cc.u32 	%r2, %ahi, %bhi, %r2;
	addc.u32 	%r3, %r3, 0;
	mov.b64 	%rd28, {%r0,%r1};
	mov.b64 	%rd70, {%r2,%r3};
	}
	st.local.u64 	[%rd23], %rd28;
	add.s32 	%r44, %r44, 1;
	add.s32 	%r43, %r43, 1;
	add.s32 	%r42, %r42, 1;
	setp.ne.s32 	%p4, %r43, -15;
	mov.u32 	%r45, %r6;
	@%p4 bra 	$L__BB4_3;
$L__BB4_4:
	cvt.s64.s32 	%rd29, %r45;
	cvt.u64.u32 	%rd30, %r4;
	add.s64 	%rd31, %rd30, %rd29;
	shl.b64 	%rd32, %rd31, 3;
	add.s64 	%rd33, %rd1, %rd32;
	st.local.u64 	[%rd33+-120], %rd70;
	and.b32  	%r15, %r2, 63;
	ld.local.u64 	%rd72, [%rd1+16];
	ld.local.u64 	%rd71, [%rd1+24];
	setp.eq.s32 	%p5, %r15, 0;
	@%p5 bra 	$L__BB4_6;
	shl.b64 	%rd34, %rd71, %r15;
	shr.u64 	%rd35, %rd72, 1;
	xor.b32  	%r24, %r15, 63;
	shr.u64 	%rd36, %rd35, %r24;
	or.b64  	%rd71, %rd34, %rd36;
	ld.local.u64 	%rd37, [%rd1+8];
	shl.b64 	%rd38, %rd72, %r15;
	shr.u64 	%rd39, %rd37, 1;
	shr.u64 	%rd40, %rd39, %r24;
	or.b64  	%rd72, %rd38, %rd40;
$L__BB4_6:
	and.b32  	%r25, %r1, -2147483648;
	shr.u64 	%rd41, %rd71, 62;
	cvt.u32.u64 	%r26, %rd41;
	mov.b64 	{%r27, %r28}, %rd71;
	mov.b64 	{%r29, %r30}, %rd72;
	shf.l.wrap.b32 	%r31, %r30, %r27, 2;
	shf.l.wrap.b32 	%r32, %r27, %r28, 2;
	mov.b64 	%rd42, {%r31, %r32};
	shl.b64 	%rd43, %rd72, 2;
	shr.u64 	%rd44, %rd42, 63;
	cvt.u32.u64 	%r33, %rd44;
	add.s32 	%r34, %r33, %r26;
	setp.eq.s32 	%p6, %r25, 0;
	neg.s32 	%r35, %r34;
	selp.b32 	%r46, %r34, %r35, %p6;
	setp.gt.s64 	%p7, %rd42, -1;
	mov.b64 	%rd45, 0;
	{
	.reg .u32 %r0, %r1, %r2, %r3, %a0, %a1, %a2, %a3, %b0, %b1, %b2, %b3;
	mov.b64 	{%a0,%a1}, %rd45;
	mov.b64 	{%a2,%a3}, %rd45;
	mov.b64 	{%b0,%b1}, %rd43;
	mov.b64 	{%b2,%b3}, %rd42;
	sub.cc.u32 	%r0, %a0, %b0;
	subc.cc.u32 	%r1, %a1, %b1;
	subc.cc.u32 	%r2, %a2, %b2;
	subc.u32 	%r3, %a3, %b3;
	mov.b64 	%rd46, {%r0,%r1};
	mov.b64 	%rd47, {%r2,%r3};
	}
	xor.b32  	%r36, %r25, -2147483648;
	selp.b64 	%rd73, %rd42, %rd47, %p7;
	selp.b64 	%rd14, %rd43, %rd46, %p7;
	selp.b32 	%r17, %r25, %r36, %p7;
	clz.b64 	%r37, %rd73;
	cvt.u64.u32 	%rd15, %r37;
	setp.eq.s32 	%p8, %r37, 0;
	@%p8 bra 	$L__BB4_8;
	cvt.u32.u64 	%r38, %rd15;
	and.b32  	%r39, %r38, 63;
	shl.b64 	%rd48, %rd73, %r39;
	shr.u64 	%rd49, %rd14, 1;
	not.b32 	%r40, %r38;
	and.b32  	%r41, %r40, 63;
	shr.u64 	%rd50, %rd49, %r41;
	or.b64  	%rd73, %rd48, %rd50;
$L__BB4_8:
	mov.b64 	%rd51, -3958705157555305931;
	{
	.reg .u32 %r0, %r1, %r2, %r3, %alo, %ahi, %blo, %bhi;
	mov.b64 	{%alo,%ahi}, %rd73;
	mov.b64 	{%blo,%bhi}, %rd51;
	mul.lo.u32 	%r0, %alo, %blo;
	mul.hi.u32 	%r1, %alo, %blo;
	mad.lo.cc.u32 	%r1, %alo, %bhi, %r1;
	madc.hi.u32 	%r2, %alo, %bhi, 0;
	mad.lo.cc.u32 	%r1, %ahi, %blo, %r1;
	madc.hi.cc.u32 	%r2, %ahi, %blo, %r2;
	madc.hi.u32 	%r3, %ahi, %bhi, 0;
	mad.lo.cc.u32 	%r2, %ahi, %bhi, %r2;
	addc.u32 	%r3, %r3, 0;
	mov.b64 	%rd52, {%r0,%r1};
	mov.b64 	%rd53, {%r2,%r3};
	}
	setp.gt.s64 	%p9, %rd53, 0;
	{
	.reg .u32 %r0, %r1, %r2, %r3, %a0, %a1, %a2, %a3, %b0, %b1, %b2, %b3;
	mov.b64 	{%a0,%a1}, %rd52;
	mov.b64 	{%a2,%a3}, %rd53;
	mov.b64 	{%b0,%b1}, %rd52;
	mov.b64 	{%b2,%b3}, %rd53;
	add.cc.u32 	%r0, %a0, %b0;
	addc.cc.u32 	%r1, %a1, %b1;
	addc.cc.u32 	%r2, %a2, %b2;
	addc.u32 	%r3, %a3, %b3;
	mov.b64 	%rd54, {%r0,%r1};
	mov.b64 	%rd55, {%r2,%r3};
	}
	selp.b64 	%rd56, %rd55, %rd53, %p9;
	selp.s64 	%rd57, -1, 0, %p9;
	sub.s64 	%rd58, %rd57, %rd15;
	cvt.u64.u32 	%rd59, %r17;
	shl.b64 	%rd60, %rd59, 32;
	add.s64 	%rd61, %rd56, 1;
	shr.u64 	%rd62, %rd61, 10;
	add.s64 	%rd63, %rd62, 1;
	shr.u64 	%rd64, %rd63, 1;
	shl.b64 	%rd65, %rd58, 52;
	add.s64 	%rd66, %rd65, %rd64;
	add.s64 	%rd67, %rd66, 4602678819172646912;
	or.b64  	%rd68, %rd67, %rd60;
	mov.b64 	%fd4, %rd68;
$L__BB4_9:
	st.param.f64 	[func_retval0], %fd4;
	st.param.b32 	[func_retval0+8], %r46;
	ret;

}


// ===== COMPILED SASS (sm_100) =====

	.target	sm_100

	.elftype	@"ET_EXEC"


//--------------------- .note.nv.tkinfo           --------------------------
	.section	.note.nv.tkinfo,"",@"SHT_NOTE"
	.sectionflags	@"SHF_NOTE_NV_TKINFO"
	.tkinfo
        /*0018*/ 	.word	0x00000002
        /*0030*/ 	.string	""
        /*0030*/ 	.string	"ptxas"
        /*0030*/ 	.string	"Cuda compilation tools, release 13.0, V13.0.88"
        /*0030*/ 	.string	"Build cuda_13.0.r13.0/compiler.36424714_0"
        /*0030*/ 	.string	"-arch sm_100 -m 64 "



//--------------------- .note.nv.cuinfo           --------------------------
	.section	.note.nv.cuinfo,"",@"SHT_NOTE"
	.sectionflags	@"SHF_NOTE_NV_CUINFO"
        /*0018*/ 	.short	0x0002
        /*001a*/ 	.short	0x0064
        /*001c*/ 	.short	0x0082
	.zero		2


//--------------------- .nv.info                  --------------------------
	.section	.nv.info,"",@"SHT_CUDA_INFO"
	.align	4


	//----- nvinfo : EIATTR_REGCOUNT
	.align		4
        /*0000*/ 	.byte	0x04, 0x2f
        /*0002*/ 	.short	(.L_3 - .L_2)
	.align		4
.L_2:
        /*0004*/ 	.word	index@(_Z14precomputeExpkP7double2S0_ii)
        /*0008*/ 	.word	0x0000001e


	//----- nvinfo : EIATTR_FRAME_SIZE
	.align		4
.L_3:
        /*000c*/ 	.byte	0x04, 0x11
        /*000e*/ 	.short	(.L_5 - .L_4)
	.align		4
.L_4:
        /*0010*/ 	.word	index@($_Z14precomputeExpkP7double2S0_ii$__internal_trig_reduction_slowpathd)
        /*0014*/ 	.word	0x00000028


	//----- nvinfo : EIATTR_FRAME_SIZE
	.align		4
.L_5:
        /*0018*/ 	.byte	0x04, 0x11
        /*001a*/ 	.short	(.L_7 - .L_6)
	.align		4
.L_6:
        /*001c*/ 	.word	index@($__internal_1_$__cuda_sm20_div_rn_f64_full)
        /*0020*/ 	.word	0x00000028


	//----- nvinfo : EIATTR_FRAME_SIZE
	.align		4
.L_7:
        /*0024*/ 	.byte	0x04, 0x11
        /*0026*/ 	.short	(.L_9 - .L_8)
	.align		4
.L_8:
        /*0028*/ 	.word	index@(_Z14precomputeExpkP7double2S0_ii)
        /*002c*/ 	.word	0x00000028


	//----- nvinfo : EIATTR_REGCOUNT
	.align		4
.L_9:
        /*0030*/ 	.byte	0x04, 0x2f
        /*0032*/ 	.short	(.L_11 - .L_10)
	.align		4
.L_10:
        /*0034*/ 	.word	index@(_Z14precomputeExpkP6float2S0_ii)
        /*0038*/ 	.word	0x0000000f


	//----- nvinfo : EIATTR_FRAME_SIZE
	.align		4
.L_11:
        /*003c*/ 	.byte	0x04, 0x11
        /*003e*/ 	.short	(.L_13 - .L_12)
	.align		4
.L_12:
        /*0040*/ 	.word	index@($__internal_0_$__cuda_sm3x_div_rn_noftz_f32_slowpath)
        /*0044*/ 	.word	0x00000000


	//----- nvinfo : EIATTR_FRAME_SIZE
	.align		4
.L_13:
        /*0048*/ 	.byte	0x04, 0x11
        /*004a*/ 	.short	(.L_15 - .L_14)
	.align		4
.L_14:
        /*004c*/ 	.word	index@(_Z14precomputeExpkP6float2S0_ii)
        /*0050*/ 	.word	0x00000000


	//----- nvinfo : EIATTR_REGCOUNT
	.align		4
.L_15:
        /*0054*/ 	.byte	0x04, 0x2f
        /*0056*/ 	.short	(.L_17 - .L_16)
	.align		4
.L_16:
        /*0058*/ 	.word	index@(_Z17idct2d_preprocessId7double2EvPKT_PT0_iiiiPKS4_S7_)
        /*005c*/ 	.word	0x00000020


	//----- nvinfo : EIATTR_FRAME_SIZE
	.align		4
.L_17:
        /*0060*/ 	.byte	0x04, 0x11
        /*0062*/ 	.short	(.L_19 - .L_18)
	.align		4
.L_18:
        /*0064*/ 	.word	index@(_Z17idct2d_preprocessId7double2EvPKT_PT0_iiiiPKS4_S7_)
        /*0068*/ 	.word	0x00000000


	//----- nvinfo : EIATTR_REGCOUNT
	.align		4
.L_19:
        /*006c*/ 	.byte	0x04, 0x2f
        /*006e*/ 	.short	(.L_21 - .L_20)
	.align		4
.L_20:
        /*0070*/ 	.word	index@(_Z18idct2d_postprocessIdEvPKT_PS0_iii)
        /*0074*/ 	.word	0x0000000c


	//----- nvinfo : EIATTR_FRAME_SIZE
	.align		4
.L_21:
        /*0078*/ 	.byte	0x04, 0x11
        /*007a*/ 	.short	(.L_23 - .L_22)
	.align		4
.L_22:
        /*007c*/ 	.word	index@(_Z18idct2d_postprocessIdEvPKT_PS0_iii)
        /*0080*/ 	.word	0x00000000


	//----- nvinfo : EIATTR_MIN_STACK_SIZE
	.align		4
.L_23:
        /*0084*/ 	.byte	0x04, 0x12
        /*0086*/ 	.short	(.L_25 - .L_24)
	.align		4
.L_24:
        /*0088*/ 	.word	index@(_Z18idct2d_postprocessIdEvPKT_PS0_iii)
        /*008c*/ 	.word	0x00000000


	//----- nvinfo : EIATTR_MIN_STACK_SIZE
	.align		4
.L_25:
        /*0090*/ 	.byte	0x04, 0x12
        /*0092*/ 	.short	(.L_27 - .L_26)
	.align		4
.L_26:
        /*0094*/ 	.word	index@(_Z17idct2d_preprocessId7double2EvPKT_PT0_iiiiPKS4_S7_)
        /*0098*/ 	.word	0x00000000


	//----- nvinfo : EIATTR_MIN_STACK_SIZE
	.align		4
.L_27:
        /*009c*/ 	.byte	0x04, 0x12
        /*009e*/ 	.short	(.L_29 - .L_28)
	.align		4
.L_28:
        /*00a0*/ 	.word	index@(_Z14precomputeExpkP6float2S0_ii)
        /*00a4*/ 	.word	0x00000000


	//----- nvinfo : EIATTR_MIN_STACK_SIZE
	.align		4
.L_29:
        /*00a8*/ 	.byte	0x04, 0x12
        /*00aa*/ 	.short	(.L_31 - .L_30)
	.align		4
.L_30:
        /*00ac*/ 	.word	index@(_Z14precomputeExpkP7double2S0_ii)
        /*00b0*/ 	.word	0x00000028
.L_31:


//--------------------- .nv.compat                --------------------------
	.section	.nv.compat,"",@"SHT_CUDA_COMPAT_INFO"
	.align	4
        /*0000*/ 	.byte	0x02, 0x09, 0x00, 0x00, 0x02, 0x02, 0x01, 0x00, 0x02, 0x05, 0x05, 0x00, 0x03, 0x07, 0x01, 0x01
        /*0010*/ 	.byte	0x02, 0x03, 0x00, 0x00, 0x02, 0x06, 0x01, 0x00, 0x04, 0x0b, 0x08, 0x00, 0x01, 0x00, 0x00, 0x00
        /*0020*/ 	.byte	0x00, 0x00, 0x00, 0x00


//--------------------- .nv.info._Z18idct2d_postprocessIdEvPKT_PS0_iii --------------------------
	.section	.nv.info._Z18idct2d_postprocessIdEvPKT_PS0_iii,"",@"SHT_CUDA_INFO"
	.sectionflags	@""
	.align	4


	//----- nvinfo : EIATTR_CUDA_API_VERSION
	.align		4
        /*0000*/ 	.byte	0x04, 0x37
        /*0002*/ 	.short	(.L_33 - .L_32)
.L_32:
        /*0004*/ 	.word	0x00000082


	//----- nvinfo : EIATTR_KPARAM_INFO
	.align		4
.L_33:
        /*0008*/ 	.byte	0x04, 0x17
        /*000a*/ 	.short	(.L_35 - .L_34)
.L_34:
        /*000c*/ 	.word	0x00000000
        /*0010*/ 	.short	0x0004
        /*0012*/ 	.short	0x0018
        /*0014*/ 	.byte	0x00, 0xf0, 0x11, 0x00


	//----- nvinfo : EIATTR_KPARAM_INFO
	.align		4
.L_35:
        /*0018*/ 	.byte	0x04, 0x17
        /*001a*/ 	.short	(.L_37 - .L_36)
.L_36:
        /*001c*/ 	.word	0x00000000
        /*0020*/ 	.short	0x0003
        /*0022*/ 	.short	0x0014
        /*0024*/ 	.byte	0x00, 0xf0, 0x11, 0x00


	//----- nvinfo : EIATTR_KPARAM_INFO
	.align		4
.L_37:
        /*0028*/ 	.byte	0x04, 0x17
        /*002a*/ 	.short	(.L_39 - .L_38)
.L_38:
        /*002c*/ 	.word	0x00000000
        /*0030*/ 	.short	0x0002
        /*0032*/ 	.short	0x0010
        /*0034*/ 	.byte	0x00, 0xf0, 0x11, 0x00


	//----- nvinfo : EIATTR_KPARAM_INFO
	.align		4
.L_39:
        /*0038*/ 	.byte	0x04, 0x17
        /*003a*/ 	.short	(.L_41 - .L_40)
.L_40:
        /*003c*/ 	.word	0x00000000
        /*0040*/ 	.short	0x0001
        /*0042*/ 	.short	0x0008
        /*0044*/ 	.byte	0x00, 0xf5, 0x21, 0x00


	//----- nvinfo : EIATTR_KPARAM_INFO
	.align		4
.L_41:
        /*0048*/ 	.byte	0x04, 0x17
        /*004a*/ 	.short	(.L_43 - .L_42)
.L_42:
        /*004c*/ 	.word	0x00000000
        /*0050*/ 	.short	0x0000
        /*0052*/ 	.short	0x0000
        /*0054*/ 	.byte	0x00, 0xf5, 0x21, 0x00


	//----- nvinfo : EIATTR_SPARSE_MMA_MASK
	.align		4
.L_43:
        /*0058*/ 	.byte	0x03, 0x50
        /*005a*/ 	.short	0x0000


	//----- nvinfo : EIATTR_MAXREG_COUNT
	.align		4
        /*005c*/ 	.byte	0x03, 0x1b
        /*005e*/ 	.short	0x00ff


	//----- nvinfo : EIATTR_MERCURY_ISA_VERSION
	.align		4
        /*0060*/ 	.byte	0x03, 0x5f
        /*0062*/ 	.short	0x0101


	//----- nvinfo : EIATTR_VRC_CTA_INIT_COUNT
	.align		4
        /*0064*/ 	.byte	0x02, 0x4a
	.zero		1
	.zero		1


	//----- nvinfo : EIATTR_EXIT_INSTR_OFFSETS
	.align		4
        /*0068*/ 	.byte	0x04, 0x1c
        /*006a*/ 	.short	(.L_45 - .L_44)


	//   ....[0]....
.L_44:
        /*006c*/ 	.word	0x000000c0


	//   ....[1]....
        /*0070*/ 	.word	0x00000320


	//----- nvinfo : EIATTR_CRS_STACK_SIZE
	.align		4
.L_45:
        /*0074*/ 	.byte	0x04, 0x1e
        /*0076*/ 	.short	(.L_47 - .L_46)
.L_46:
        /*0078*/ 	.word	0x00000000


	//----- nvinfo : EIATTR_CBANK_PARAM_SIZE
	.align		4
.L_47:
        /*007c*/ 	.byte	0x03, 0x19
        /*007e*/ 	.short	0x001c


	//----- nvinfo : EIATTR_PARAM_CBANK
	.align		4
        /*0080*/ 	.byte	0x04, 0x0a
        /*0082*/ 	.short	(.L_49 - .L_48)
	.align		4
.L_48:
        /*0084*/ 	.word	index@(.nv.constant0._Z18idct2d_postprocessIdEvPKT_PS0_iii)
        /*0088*/ 	.short	0x0380
        /*008a*/ 	.short	0x001c


	//----- nvinfo : EIATTR_SW_WAR
	.align		4
.L_49:
        /*008c*/ 	.byte	0x04, 0x36
        /*008e*/ 	.short	(.L_51 - .L_50)
.L_50:
        /*0090*/ 	.word	0x00000008
.L_51:


//--------------------- .nv.info._Z17idct2d_preprocessId7double2EvPKT_PT0_iiiiPKS4_S7_ --------------------------
	.section	.nv.info._Z17idct2d_preprocessId7double2EvPKT_PT0_iiiiPKS4_S7_,"",@"SHT_CUDA_INFO"
	.sectionflags	@""
	.align	4


	//----- nvinfo : EIATTR_CUDA_API_VERSION
	.align		4
        /*0000*/ 	.byte	0x04, 0x37
        /*0002*/ 	.short	(.L_53 - .L_52)
.L_52:
        /*0004*/ 	.word	0x00000082


	//----- nvinfo : EIATTR_KPARAM_INFO
	.align		4
.L_53:
        /*0008*/ 	.byte	0x04, 0x17
        /*000a*/ 	.short	(.L_55 - .L_54)
.L_54:
        /*000c*/ 	.word	0x00000000
        /*0010*/ 	.short	0x0007
        /*0012*/ 	.short	0x0028
        /*0014*/ 	.byte	0x00, 0xf5, 0x21, 0x00


	//----- nvinfo : EIATTR_KPARAM_INFO
	.align		4
.L_55:
        /*0018*/ 	.byte	0x04, 0x17
        /*001a*/ 	.short	(.L_57 - .L_56)
.L_56:
        /*001c*/ 	.word	0x00000000
        /*0020*/ 	.short	0x0006
        /*0022*/ 	.short	0x0020
        /*0024*/ 	.byte	0x00, 0xf5, 0x21, 0x00


	//----- nvinfo : EIATTR_KPARAM_INFO
	.align		4
.L_57:
        /*0028*/ 	.byte	0x04, 0x17
        /*002a*/ 	.short	(.L_59 - .L_58)
.L_58:
        /*002c*/ 	.word	0x00000000
        /*0030*/ 	.short	0x0005
        /*0032*/ 	.short	0x001c
        /*0034*/ 	.byte	0x00, 0xf0, 0x11, 0x00


	//----- nvinfo : EIATTR_KPARAM_INFO
	.align		4
.L_59:
        /*0038*/ 	.byte	0x04, 0x17
        /*003a*/ 	.short	(.L_61 - .L_60)
.L_60:
        /*003c*/ 	.word	0x00000000
        /*0040*/ 	.short	0x0004
        /*0042*/ 	.short	0x0018
        /*0044*/ 	.byte	0x00, 0xf0, 0x11, 0x00


	//----- nvinfo : EIATTR_KPARAM_INFO
	.align		4
.L_61:
        /*0048*/ 	.byte	0x04, 0x17
        /*004a*/ 	.short	(.L_63 - .L_62)
.L_62:
        /*004c*/ 	.word	0x00000000
        /*0050*/ 	.short	0x0003
        /*0052*/ 	.short	0x0014
        /*0054*/ 	.byte	0x00, 0xf0, 0x11, 0x00


	//----- nvinfo : EIATTR_KPARAM_INFO
	.align		4
.L_63:
        /*0058*/ 	.byte	0x04, 0x17
        /*005a*/ 	.short	(.L_65 - .L_64)
.L_64:
        /*005c*/ 	.word	0x00000000
        /*0060*/ 	.short	0x0002
        /*0062*/ 	.short	0x0010
        /*0064*/ 	.byte	0x00, 0xf0, 0x11, 0x00


	//----- nvinfo : EIATTR_KPARAM_INFO
	.align		4
.L_65:
        /*0068*/ 	.byte	0x04, 0x17
        /*006a*/ 	.short	(.L_67 - .L_66)
.L_66:
        /*006c*/ 	.word	0x00000000
        /*0070*/ 	.short	0x0001
        /*0072*/ 	.short	0x0008
        /*0074*/ 	.byte	0x00, 0xf5, 0x21, 0x00


	//----- nvinfo : EIATTR_KPARAM_INFO
	.align		4
.L_67:
        /*0078*/ 	.byte	0x04, 0x17
        /*007a*/ 	.short	(.L_69 - .L_68)
.L_68:
        /*007c*/ 	.word	0x00000000
        /*0080*/ 	.short	0x0000
        /*0082*/ 	.short	0x0000
        /*0084*/ 	.byte	0x00, 0xf5, 0x21, 0x00


	//----- nvinfo : EIATTR_SPARSE_MMA_MASK
	.align		4
.L_69:
        /*0088*/ 	.byte	0x03, 0x50
        /*008a*/ 	.short	0x0000


	//----- nvinfo : EIATTR_MAXREG_COUNT
	.align		4
        /*008c*/ 	.byte	0x03, 0x1b
        /*008e*/ 	.short	0x00ff


	//----- nvinfo : EIATTR_MERCURY_ISA_VERSION
	.align		4
        /*0090*/ 	.byte	0x03, 0x5f
        /*0092*/ 	.short	0x0101


	//----- nvinfo : EIATTR_VRC_CTA_INIT_COUNT
	.align		4
        /*0094*/ 	.byte	0x02, 0x4a
	.zero		1
	.zero		1


	//----- nvinfo : EIATTR_EXIT_INSTR_OFFSETS
	.align		4
        /*0098*/ 	.byte	0x04, 0x1c
        /*009a*/ 	.short	(.L_71 - .L_70)


	//   ....[0]....
.L_70:
        /*009c*/ 	.word	0x000000c0


	//   ....[1]....
        /*00a0*/ 	.word	0x000003f0


	//   ....[2]....
        /*00a4*/ 	.word	0x000006e0


	//   ....[3]....
        /*00a8*/ 	.word	0x00000a80


	//   ....[4]....
        /*00ac*/ 	.word	0x00000e80


	//----- nvinfo : EIATTR_MAX_THREADS
	.align		4
.L_71:
        /*00b0*/ 	.byte	0x04, 0x05
        /*00b2*/ 	.short	(.L_73 - .L_72)
.L_72:
        /*00b4*/ 	.word	0x00000100
        /*00b8*/ 	.word	0x00000001
        /*00bc*/ 	.word	0x00000001


	//----- nvinfo : EIATTR_CRS_STACK_SIZE
	.align		4
.L_73:
        /*00c0*/ 	.byte	0x04, 0x1e
        /*00c2*/ 	.short	(.L_75 - .L_74)
.L_74:
        /*00c4*/ 	.word	0x00000000


	//----- nvinfo : EIATTR_CBANK_PARAM_SIZE
	.align		4
.L_75:
        /*00c8*/ 	.byte	0x03, 0x19
        /*00ca*/ 	.short	0x0030


	//----- nvinfo : EIATTR_PARAM_CBANK
	.align		4
        /*00cc*/ 	.byte	0x04, 0x0a
        /*00ce*/ 	.short	(.L_77 - .L_76)
	.align		4
.L_76:
        /*00d0*/ 	.word	index@(.nv.constant0._Z17idct2d_preprocessId7double2EvPKT_PT0_iiiiPKS4_S7_)
        /*00d4*/ 	.short	0x0380
        /*00d6*/ 	.short	0x0030


	//----- nvinfo : EIATTR_SW_WAR
	.align		4
.L_77:
        /*00d8*/ 	.byte	0x04, 0x36
        /*00da*/ 	.short	(.L_79 - .L_78)
.L_78:
        /*00dc*/ 	.word	0x00000008
.L_79:


//--------------------- .nv.info._Z14precomputeExpkP6float2S0_ii --------------------------
	.section	.nv.info._Z14precomputeExpkP6float2S0_ii,"",@"SHT_CUDA_INFO"
	.sectionflags	@""
	.align	4


	//----- nvinfo : EIATTR_CUDA_API_VERSION
	.align		4
        /*0000*/ 	.byte	0x04, 0x37
        /*0002*/ 	.short	(.L_81 - .L_80)
.L_80:
        /*0004*/ 	.word	0x00000082


	//----- nvinfo : EIATTR_KPARAM_INFO
	.align		4
.L_81:
        /*0008*/ 	.byte	0x04, 0x17
        /*000a*/ 	.short	(.L_83 - .L_82)
.L_82:
        /*000c*/ 	.word	0x00000000
        /*0010*/ 	.short	0x0003
        /*0012*/ 	.short	0x0014
        /*0014*/ 	.byte	0x00, 0xf0, 0x11, 0x00


	//----- nvinfo : EIATTR_KPARAM_INFO
	.align		4
.L_83:
        /*0018*/ 	.byte	0x04, 0x17
        /*001a*/ 	.short	(.L_85 - .L_84)
.L_84:
        /*001c*/ 	.word	0x00000000
        /*0020*/ 	.short	0x0002
        /*0022*/ 	.short	0x0010
        /*0024*/ 	.byte	0x00, 0xf0, 0x11, 0x00


	//----- nvinfo : EIATTR_KPARAM_INFO
	.align		4
.L_85:
        /*0028*/ 	.byte	0x04, 0x17
        /*002a*/ 	.short	(.L_87 - .L_86)
.L_86:
        /*002c*/ 	.word	0x00000000
        /*0030*/ 	.short	0x0001
        /*0032*/ 	.short	0x0008
        /*0034*/ 	.byte	0x00, 0xf5, 0x21, 0x00


	//----- nvinfo : EIATTR_KPARAM_INFO
	.align		4
.L_87:
        /*0038*/ 	.byte	0x04, 0x17
        /*003a*/ 	.short	(.L_89 - .L_88)
.L_88:
        /*003c*/ 	.word	0x00000000
        /*0040*/ 	.short	0x0000
        /*0042*/ 	.short	0x0000
        /*0044*/ 	.byte	0x00, 0xf5, 0x21, 0x00


	//----- nvinfo : EIATTR_SPARSE_MMA_MASK
	.align		4
.L_89:
        /*0048*/ 	.byte	0x03, 0x50
        /*004a*/ 	.short	0x0000


	//----- nvinfo : EIATTR_MAXREG_COUNT
	.align		4
        /*004c*/ 	.byte	0x03, 0x1b
        /*004e*/ 	.short	0x00ff


	//----- nvinfo : EIATTR_MERCURY_ISA_VERSION
	.align		4
        /*0050*/ 	.byte	0x03, 0x5f
        /*0052*/ 	.short	0x0101


	//----- nvinfo : EIATTR_VRC_CTA_INIT_COUNT
	.align		4
        /*0054*/ 	.byte	0x02, 0x4a
	.zero		1
	.zero		1


	//----- nvinfo : EIATTR_EXIT_INSTR_OFFSETS
	.align		4
        /*0058*/ 	.byte	0x04, 0x1c
        /*005a*/ 	.short	(.L_91 - .L_90)


	//   ....[0]....
.L_90:
        /*005c*/ 	.word	0x00000260


	//   ....[1]....
        /*0060*/ 	.word	0x000003e0


	//----- nvinfo : EIATTR_CRS_STACK_SIZE
	.align		4
.L_91:
        /*0064*/ 	.byte	0x04, 0x1e
        /*0066*/ 	.short	(.L_93 - .L_92)
.L_92:
        /*0068*/ 	.word	0x00000000


	//----- nvinfo : EIATTR_CBANK_PARAM_SIZE
	.align		4
.L_93:
        /*006c*/ 	.byte	0x03, 0x19
        /*006e*/ 	.short	0x0018


	//----- nvinfo : EIATTR_PARAM_CBANK
	.align		4
        /*0070*/ 	.byte	0x04, 0x0a
        /*0072*/ 	.short	(.L_95 - .L_94)
	.align		4
.L_94:
        /*0074*/ 	.word	index@(.nv.constant0._Z14precomputeExpkP6float2S0_ii)
        /*0078*/ 	.short	0x0380
        /*007a*/ 	.short	0x0018


	//----- nvinfo : EIATTR_SW_WAR
	.align		4
.L_95:
        /*007c*/ 	.byte	0x04, 0x36
        /*007e*/ 	.short	(.L_97 - .L_96)
.L_96:
        /*0080*/ 	.word	0x00000008
.L_97:


//--------------------- .nv.info._Z14precomputeExpkP7double2S0_ii --------------------------
	.section	.nv.info._Z14precomputeExpkP7double2S0_ii,"",@"SHT_CUDA_INFO"
	.sectionflags	@""
	.align	4


	//----- nvinfo : EIATTR_CUDA_API_VERSION
	.align		4
        /*0000*/ 	.byte	0x04, 0x37
        /*0002*/ 	.short	(.L_99 - .L_98)
.L_98:
        /*0004*/ 	.word	0x00000082


	//----- nvinfo : EIATTR_KPARAM_INFO
	.align		4
.L_99:
        /*0008*/ 	.byte	0x04, 0x17
        /*000a*/ 	.short	(.L_101 - .L_100)
.L_100:
        /*000c*/ 	.word	0x00000000
        /*0010*/ 	.short	0x0003
        /*0012*/ 	.short	0x0014
        /*0014*/ 	.byte	0x00, 0xf0, 0x11, 0x00


	//----- nvinfo : EIATTR_KPARAM_INFO
	.align		4
.L_101:
        /*0018*/ 	.byte	0x04, 0x17
        /*001a*/ 	.short	(.L_103 - .L_102)
.L_102:
        /*001c*/ 	.word	0x00000000
        /*0020*/ 	.short	0x0002
        /*0022*/ 	.short	0x0010
        /*0024*/ 	.byte	0x00, 0xf0, 0x11, 0x00


	//----- nvinfo : EIATTR_KPARAM_INFO
	.align		4
.L_103:
        /*0028*/ 	.byte	0x04, 0x17
        /*002a*/ 	.short	(.L_105 - .L_104)
.L_104:
        /*002c*/ 	.word	0x00000000
        /*0030*/ 	.short	0x0001
        /*0032*/ 	.short	0x0008
        /*0034*/ 	.byte	0x00, 0xf5, 0x21, 0x00


	//----- nvinfo : EIATTR_KPARAM_INFO
	.align		4
.L_105:
        /*0038*/ 	.byte	0x04, 0x17
        /*003a*/ 	.short	(.L_107 - .L_106)
.L_106:
        /*003c*/ 	.word	0x00000000
        /*0040*/ 	.short	0x0000
        /*0042*/ 	.short	0x0000
        /*0044*/ 	.byte	0x00, 0xf5, 0x21, 0x00


	//----- nvinfo : EIATTR_SPARSE_MMA_MASK
	.align		4
.L_107:
        /*0048*/ 	.byte	0x03, 0x50
        /*004a*/ 	.short	0x0000


	//----- nvinfo : EIATTR_MAXREG_COUNT
	.align		4
        /*004c*/ 	.byte	0x03, 0x1b
        /*004e*/ 	.short	0x00ff


	//----- nvinfo : EIATTR_MERCURY_ISA_VERSION
	.align		4
        /*0050*/ 	.byte	0x03, 0x5f
        /*0052*/ 	.short	0x0101


	//----- nvinfo : EIATTR_VRC_CTA_INIT_COUNT
	.align		4
        /*0054*/ 	.byte	0x02, 0x4a
	.zero		1
	.zero		1


	//----- nvinfo : EIATTR_EXIT_INSTR_OFFSETS
	.align		4
        /*0058*/ 	.byte	0x04, 0x1c
        /*005a*/ 	.short	(.L_109 - .L_108)


	//   ....[0]....
.L_108:
        /*005c*/ 	.word	0x00000a50


	//   ....[1]....
        /*0060*/ 	.word	0x000013d0


	//----- nvinfo : EIATTR_CRS_STACK_SIZE
	.align		4
.L_109:
        /*0064*/ 	.byte	0x04, 0x1e
        /*0066*/ 	.short	(.L_111 - .L_110)
.L_110:
        /*0068*/ 	.word	0x00000000


	//----- nvinfo : EIATTR_CBANK_PARAM_SIZE
	.align		4
.L_111:
        /*006c*/ 	.byte	0x03, 0x19
        /*006e*/ 	.short	0x0018


	//----- nvinfo : EIATTR_PARAM_CBANK
	.align		4
        /*0070*/ 	.byte	0x04, 0x0a
        /*0072*/ 	.short	(.L_113 - .L_112)
	.align		4
.L_112:
        /*0074*/ 	.word	index@(.nv.constant0._Z14precomputeExpkP7double2S0_ii)
        /*0078*/ 	.short	0x0380
        /*007a*/ 	.short	0x0018


	//----- nvinfo : EIATTR_SW_WAR
	.align		4
.L_113:
        /*007c*/ 	.byte	0x04, 0x36
        /*007e*/ 	.short	(.L_115 - .L_114)
.L_114:
        /*0080*/ 	.word	0x00000008
.L_115:


//--------------------- .nv.callgraph             --------------------------
	.section	.nv.callgraph,"",@"SHT_CUDA_CALLGRAPH"
	.align	4
	.sectionentsize	8
	.align		4
        /*0000*/ 	.word	0x00000000
	.align		4
        /*0004*/ 	.word	0xffffffff
	.align		4
        /*0008*/ 	.word	0x00000000
	.align		4
        /*000c*/ 	.word	0xfffffffe
	.align		4
        /*0010*/ 	.word	0x00000000
	.align		4
        /*0014*/ 	.word	0xfffffffd
	.align		4
        /*0018*/ 	.word	0x00000000
	.align		4
        /*001c*/ 	.word	0xfffffffc


//--------------------- .nv.constant4             --------------------------
	.section	.nv.constant4,"a",@progbits
	.align	8
	.align		8
.nv.constant4:
        /*0000*/ 	.dword	__cudart_i2opi_d
	.align		8
        /*0008*/ 	.dword	__cudart_sin_cos_coeffs


//--------------------- .text._Z18idct2d_postprocessIdEvPKT_PS0_iii --------------------------
	.section	.text._Z18idct2d_postprocessIdEvPKT_PS0_iii,"ax",@progbits
	.align	128
        .global         _Z18idct2d_postprocessIdEvPKT_PS0_iii
        .type           _Z18idct2d_postprocessIdEvPKT_PS0_iii,@function
        .size           _Z18idct2d_postprocessIdEvPKT_PS0_iii,(.L_x_60 - _Z18idct2d_postprocessIdEvPKT_PS0_iii)
        .other          _Z18idct2d_postprocessIdEvPKT_PS0_iii,@"STO_CUDA_ENTRY STV_DEFAULT"
_Z18idct2d_postprocessIdEvPKT_PS0_iii:
.text._Z18idct2d_postprocessIdEvPKT_PS0_iii:
[----:B------:R-:W-:Y:S01]  /*0000*/  LDC R1, c[0x0][0x37c] ;  /* 0x0000df00ff017b82 */ /* 0x000fe20000000800 */
[----:B------:R-:W0:Y:S01]  /*0010*/  S2R R0, SR_CTAID.X ;  /* 0x0000000000007919 */ /* 0x000e220000002500 */
[----:B------:R-:W0:Y:S01]  /*0020*/  LDCU UR4, c[0x0][0x360] ;  /* 0x00006c00ff0477ac */ /* 0x000e220008000800 */
[----:B------:R-:W0:Y:S01]  /*0030*/  S2R R3, SR_TID.X ;  /* 0x0000000000037919 */ /* 0x000e220000002100 */
[----:B------:R-:W1:Y:S01]  /*0040*/  LDCU UR5, c[0x0][0x364] ;  /* 0x00006c80ff0577ac */ /* 0x000e620008000800 */
[----:B------:R-:W1:Y:S01]  /*0050*/  S2R R5, SR_CTAID.Y ;  /* 0x0000000000057919 */ /* 0x000e620000002600 */
[----:B------:R-:W2:Y:S01]  /*0060*/  LDCU.64 UR6, c[0x0][0x390] ;  /* 0x00007200ff0677ac */ /* 0x000ea20008000a00 */
[----:B------:R-:W1:Y:S01]  /*0070*/  S2R R2, SR_TID.Y ;  /* 0x0000000000027919 */ /* 0x000e620000002200 */
[----:B0-----:R-:W-:-:S05]  /*0080*/  IMAD R0, R0, UR4, R3 ;  /* 0x0000000400007c24 */ /* 0x001fca000f8e0203 */
[----:B--2---:R-:W-:Y:S01]  /*0090*/  ISETP.GE.AND P0, PT, R0, UR7, PT ;  /* 0x0000000700007c0c */ /* 0x004fe2000bf06270 */
[----:B-1----:R-:W-:-:S05]  /*00a0*/  IMAD R5, R5, UR5, R2 ;  /* 0x0000000505057c24 */ /* 0x002fca000f8e0202 */
[----:B------:R-:W-:-:S13]  /*00b0*/  ISETP.GE.OR P0, PT, R5, UR6, P0 ;  /* 0x0000000605007c0c */ /* 0x000fda0008706670 */
[----:B------:R-:W-:Y:S05]  /*00c0*/  @P0 EXIT ;  /* 0x000000000000094d */ /* 0x000fea0003800000 */
[----:B------:R-:W-:Y:S01]  /*00d0*/  ULEA.HI UR4, UR7, UR7, URZ, 0x1 ;  /* 0x0000000707047291 */ /* 0x000fe2000f8f08ff */
[----:B------:R-:W-:Y:S01]  /*00e0*/  BSSY.RECONVERGENT B0, `(.L_x_0) ;  /* 0x000001b000007945 */ /* 0x000fe20003800200 */
[----:B------:R-:W-:Y:S02]  /*00f0*/  USHF.R.U32.HI UR5, URZ, 0x1, UR6 ;  /* 0x00000001ff057899 */ /* 0x000fe40008011606 */
[----:B------:R-:W-:-:S04]  /*0100*/  USHF.R.S32.HI UR4, URZ, 0x1, UR4 ;  /* 0x00000001ff047899 */ /* 0x000fc80008011404 */
[----:B------:R-:W-:Y:S02]  /*0110*/  ISETP.GE.U32.AND P0, PT, R5, UR5, PT ;  /* 0x0000000505007c0c */ /* 0x000fe4000bf06070 */
[----:B------:R-:W-:Y:S02]  /*0120*/  ISETP.GE.AND P1, PT, R0, UR4, PT ;  /* 0x0000000400007c0c */ /* 0x000fe4000bf26270 */
[----:B------:R-:W-:Y:S02]  /*0130*/  SEL R2, RZ, 0x2, P0 ;  /* 0x00000002ff027807 */ /* 0x000fe40000000000 */
[----:B------:R-:W-:Y:S01]  /*0140*/  SEL R3, RZ, 0x1, P1 ;  /* 0x00000001ff037807 */ /* 0x000fe20000800000 */
[----:B------:R-:W0:Y:S04]  /*0150*/  LDCU.64 UR4, c[0x0][0x358] ;  /* 0x00006b00ff0477ac */ /* 0x000e280008000a00 */
[----:B------:R-:W-:-:S05]  /*0160*/  IMAD.IADD R2, R2, 0x1, R3 ;  /* 0x0000000102027824 */ /* 0x000fca00078e0203 */
[----:B------:R-:W-:-:S13]  /*0170*/  ISETP.GT.AND P0, PT, R2, 0x1, PT ;  /* 0x000000010200780c */ /* 0x000fda0003f04270 */
[----:B0-----:R-:W-:Y:S05]  /*0180*/  @P0 BRA `(.L_x_1) ;  /* 0x0000000000280947 */ /* 0x001fea0003800000 */
[----:B------:R-:W-:Y:S02]  /*0190*/  ISETP.NE.AND P0, PT, R2, RZ, PT ;  /* 0x000000ff0200720c */ /* 0x000fe40003f05270 */
[----:B------:R-:W-:-:S04]  /*01a0*/  IADD3 R3, PT, PT, -R5, UR6, RZ ;  /* 0x0000000605037c10 */ /* 0x000fc8000fffe1ff */
[----:B------:R-:W-:-:S07]  /*01b0*/  LEA R3, R3, 0xffffffff, 0x1 ;  /* 0xffffffff03037811 */ /* 0x000fce00078e08ff */
[C---:B------:R-:W-:Y:S01]  /*01c0*/  @!P0 IADD3 R2, PT, PT, -R0.reuse, UR7, RZ ;  /* 0x0000000700028c10 */ /* 0x040fe2000fffe1ff */
[----:B------:R-:W-:-:S04]  /*01d0*/  @P0 IMAD.SHL.U32 R4, R0, 0x2, RZ ;  /* 0x0000000200040824 */ /* 0x000fc800078e00ff */
[----:B------:R-:W-:Y:S02]  /*01e0*/  @!P0 IMAD.SHL.U32 R2, R2, 0x2, RZ ;  /* 0x0000000202028824 */ /* 0x000fe400078e00ff */
[C---:B------:R-:W-:Y:S02]  /*01f0*/  @P0 IMAD R9, R3.reuse, UR7, R4 ;  /* 0x0000000703090c24 */ /* 0x040fe4000f8e0204 */
[----:B------:R-:W-:-:S04]  /*0200*/  @!P0 IMAD R2, R3, UR7, R2 ;  /* 0x0000000703028c24 */ /* 0x000fc8000f8e0202 */
[----:B------:R-:W-:Y:S01]  /*0210*/  @!P0 VIADD R9, R2, 0xffffffff ;  /* 0xffffffff02098836 */ /* 0x000fe20000000000 */
[----:B------:R-:W-:Y:S06]  /*0220*/  BRA `(.L_x_2) ;  /* 0x0000000000187947 */ /* 0x000fec0003800000 */
.L_x_1:
[----:B------:R-:W-:-:S13]  /*0230*/  ISETP.NE.AND P0, PT, R2, 0x2, PT ;  /* 0x000000020200780c */ /* 0x000fda0003f05270 */
[C---:B------:R-:W-:Y:S02]  /*0240*/  @!P0 IMAD R3, R5.reuse, UR7, RZ ;  /* 0x0000000705038c24 */ /* 0x040fe4000f8e02ff */
[----:B------:R-:W-:-:S03]  /*0250*/  @P0 IMAD R9, R5, UR7, R0 ;  /* 0x0000000705090c24 */ /* 0x000fc6000f8e0200 */
[----:B------:R-:W-:Y:S01]  /*0260*/  @!P0 IADD3 R2, PT, PT, R3, UR7, -R0 ;  /* 0x0000000703028c10 */ /* 0x000fe2000fffe800 */
[----:B------:R-:W-:-:S03]  /*0270*/  @P0 IMAD.SHL.U32 R9, R9, 0x2, RZ ;  /* 0x0000000209090824 */ /* 0x000fc600078e00ff */
[----:B------:R-:W-:-:S07]  /*0280*/  @!P0 LEA R9, R2, 0xffffffff, 0x1 ;  /* 0xffffffff02098811 */ /* 0x000fce00078e08ff */
.L_x_2:
[----:B------:R-:W-:Y:S05]  /*0290*/  BSYNC.RECONVERGENT B0 ;  /* 0x0000000000007941 */ /* 0x000fea0003800200 */
.L_x_0:
[----:B------:R-:W0:Y:S01]  /*02a0*/  LDC.64 R2, c[0x0][0x380] ;  /* 0x0000e000ff027b82 */ /* 0x000e220000000a00 */
[----:B------:R-:W-:-:S07]  /*02b0*/  IMAD R5, R5, UR7, R0 ;  /* 0x0000000705057c24 */ /* 0x000fce000f8e0200 */
[----:B------:R-:W1:Y:S01]  /*02c0*/  LDC.64 R6, c[0x0][0x388] ;  /* 0x0000e200ff067b82 */ /* 0x000e620000000a00 */
[----:B0-----:R-:W-:-:S06]  /*02d0*/  IMAD.WIDE R2, R5, 0x8, R2 ;  /* 0x0000000805027825 */ /* 0x001fcc00078e0202 */
[----:B------:R-:W2:Y:S01]  /*02e0*/  LDG.E.64 R2, desc[UR4][R2.64] ;  /* 0x0000000402027981 */ /* 0x000ea2000c1e1b00 */
[----:B-1----:R-:W-:Y:S01]  /*02f0*/  IMAD.WIDE R6, R9, 0x8, R6 ;  /* 0x0000000809067825 */ /* 0x002fe200078e0206 */
[----:B--2---:R-:W-:-:S07]  /*0300*/  DMUL R4, R2, 0.25 ;  /* 0x3fd0000002047828 */ /* 0x004fce0000000000 */
[----:B------:R-:W-:Y:S01]  /*0310*/  STG.E.64 desc[UR4][R6.64], R4 ;  /* 0x0000000406007986 */ /* 0x000fe2000c101b04 */
[----:B------:R-:W-:Y:S05]  /*0320*/  EXIT ;  /* 0x000000000000794d */ /* 0x000fea0003800000 */
.L_x_3:
[----:B------:R-:W-:-:S00]  /*0330*/  BRA `(.L_x_3) ;  /* 0xfffffffc00fc7947 */ /* 0x000fc0000383ffff */
[----:B------:R-:W-:-:S00]  /*0340*/  NOP ;  /* 0x0000000000007918 */ /* 0x000fc00000000000 */
        /* <DEDUP_REMOVED lines=11> */
.L_x_60:


//--------------------- .text._Z17idct2d_preprocessId7double2EvPKT_PT0_iiiiPKS4_S7_ --------------------------
	.section	.text._Z17idct2d_preprocessId7double2EvPKT_PT0_iiiiPKS4_S7_,"ax",@progbits
	.align	128
        .global         _Z17idct2d_preprocessId7double2EvPKT_PT0_iiiiPKS4_S7_
        .type           _Z17idct2d_preprocessId7double2EvPKT_PT0_iiiiPKS4_S7_,@function
        .size           _Z17idct2d_preprocessId7double2EvPKT_PT0_iiiiPKS4_S7_,(.L_x_61 - _Z17idct2d_preprocessId7double2EvPKT_PT0_iiiiPKS4_S7_)
        .other          _Z17idct2d_preprocessId7double2EvPKT_PT0_iiiiPKS4_S7_,@"STO_CUDA_ENTRY STV_DEFAULT"
_Z17idct2d_preprocessId7double2EvPKT_PT0_iiiiPKS4_S7_:
.text._Z17idct2d_preprocessId7double2EvPKT_PT0_iiiiPKS4_S7_:
[----:B------:R-:W-:Y:S01]  /*0000*/  LDC R1, c[0x0][0x37c] ;  /* 0x0000df00ff017b82 */ /* 0x000fe20000000800 */
[----:B------:R-:W0:Y:S07]  /*0010*/  S2R R3, SR_CTAID.X ;  /* 0x0000000000037919 */ /* 0x000e2e0000002500 */
[----:B------:R-:W1:Y:S01]  /*0020*/  LDC.64 R20, c[0x0][0x398] ;  /* 0x0000e600ff147b82 */ /* 0x000e620000000a00 */
[----:B------:R-:W0:Y:S01]  /*0030*/  LDCU UR4, c[0x0][0x360] ;  /* 0x00006c00ff0477ac */ /* 0x000e220008000800 */
[----:B------:R-:W0:Y:S01]  /*0040*/  S2R R0, SR_TID.X ;  /* 0x0000000000007919 */ /* 0x000e220000002100 */
[----:B------:R-:W2:Y:S01]  /*0050*/  LDCU UR5, c[0x0][0x364] ;  /* 0x00006c80ff0577ac */ /* 0x000ea20008000800 */
[----:B------:R-:W2:Y:S01]  /*0060*/  S2R R2, SR_CTAID.Y ;  /* 0x0000000000027919 */ /* 0x000ea20000002600 */
[----:B------:R-:W2:Y:S01]  /*0070*/  S2R R5, SR_TID.Y ;  /* 0x0000000000057919 */ /* 0x000ea20000002200 */
[----:B0-----:R-:W-:-:S05]  /*0080*/  IMAD R3, R3, UR4, R0 ;  /* 0x0000000403037c24 */ /* 0x001fca000f8e0200 */
[----:B-1----:R-:W-:Y:S01]  /*0090*/  ISETP.GE.AND P0, PT, R3, R21, PT ;  /* 0x000000150300720c */ /* 0x002fe20003f06270 */
[----:B--2---:R-:W-:-:S05]  /*00a0*/  IMAD R0, R2, UR5, R5 ;  /* 0x0000000502007c24 */ /* 0x004fca000f8e0205 */
[----:B------:R-:W-:-:S13]  /*00b0*/  ISETP.GE.OR P0, PT, R0, R20, P0 ;  /* 0x000000140000720c */ /* 0x000fda0000706670 */
[----:B------:R-:W-:Y:S05]  /*00c0*/  @P0 EXIT ;  /* 0x000000000000094d */ /* 0x000fea0003800000 */
[----:B------:R-:W-:Y:S01]  /*00d0*/  ISETP.NE.AND P1, PT, R0, RZ, PT ;  /* 0x000000ff0000720c */ /* 0x000fe20003f25270 */
[----:B------:R-:W0:Y:S01]  /*00e0*/  LDCU.64 UR4, c[0x0][0x358] ;  /* 0x00006b00ff0477ac */ /* 0x000e220008000a00 */
[----:B------:R-:W-:Y:S02]  /*00f0*/  ISETP.NE.AND P0, PT, R3, RZ, PT ;  /* 0x000000ff0300720c */ /* 0x000fe40003f05270 */
[----:B------:R-:W-:Y:S02]  /*0100*/  SEL R2, RZ, 0x2, !P1 ;  /* 0x00000002ff027807 */ /* 0x000fe40004800000 */
[----:B------:R-:W-:-:S04]  /*0110*/  SEL R5, RZ, 0x1, !P0 ;  /* 0x00000001ff057807 */ /* 0x000fc80004000000 */
[----:B------:R-:W-:-:S04]  /*0120*/  IADD3 R2, PT, PT, R2, R5, RZ ;  /* 0x0000000502027210 */ /* 0x000fc80007ffe0ff */
[----:B------:R-:W-:-:S13]  /*0130*/  ISETP.GT.AND P0, PT, R2, 0x1, PT ;  /* 0x000000010200780c */ /* 0x000fda0003f04270 */
[----:B0-----:R-:W-:Y:S05]  /*0140*/  @P0 BRA `(.L_x_4) ;  /* 0x0000000400680947 */ /* 0x001fea0003800000 */
[----:B------:R-:W-:-:S13]  /*0150*/  ISETP.NE.AND P0, PT, R2, RZ, PT ;  /* 0x000000ff0200720c */ /* 0x000fda0003f05270 */
[----:B------:R-:W-:Y:S05]  /*0160*/  @!P0 BRA `(.L_x_5) ;  /* 0x0000000000a48947 */ /* 0x000fea0003800000 */
[----:B------:R-:W0:Y:S01]  /*0170*/  LDC.64 R4, c[0x0][0x3a8] ;  /* 0x0000ea00ff047b82 */ /* 0x000e220000000a00 */
[----:B------:R-:W1:Y:S07]  /*0180*/  LDCU UR6, c[0x0][0x394] ;  /* 0x00007280ff0677ac */ /* 0x000e6e0008000800 */
[----:B------:R-:W2:Y:S08]  /*0190*/  LDC.64 R18, c[0x0][0x380] ;  /* 0x0000e000ff127b82 */ /* 0x000eb00000000a00 */
[----:B------:R-:W3:Y:S01]  /*01a0*/  LDC.64 R24, c[0x0][0x3a0] ;  /* 0x0000e800ff187b82 */ /* 0x000ee20000000a00 */
[C---:B-1----:R-:W-:Y:S01]  /*01b0*/  IADD3 R7, PT, PT, -R3.reuse, UR6, RZ ;  /* 0x0000000603077c10 */ /* 0x042fe2000fffe1ff */
[----:B0-----:R-:W-:-:S06]  /*01c0*/  IMAD.WIDE R4, R3, 0x10, R4 ;  /* 0x0000001003047825 */ /* 0x001fcc00078e0204 */
[----:B------:R-:W0:Y:S01]  /*01d0*/  LDC.64 R22, c[0x0][0x388] ;  /* 0x0000e200ff167b82 */ /* 0x000e220000000a00 */
[----:B--2---:R-:W-:-:S04]  /*01e0*/  IMAD.WIDE R16, R3, 0x8, R18 ;  /* 0x0000000803107825 */ /* 0x004fc800078e0212 */
[----:B------:R-:W-:Y:S01]  /*01f0*/  IMAD.WIDE R18, R7, 0x8, R18 ;  /* 0x0000000807127825 */ /* 0x000fe200078e0212 */
[----:B------:R-:W2:Y:S04]  /*0200*/  LDG.E.64 R12, desc[UR4][R16.64] ;  /* 0x00000004100c7981 */ /* 0x000ea8000c1e1b00 */
[----:B------:R-:W2:Y:S04]  /*0210*/  LDG.E.128.CONSTANT R4, desc[UR4][R4.64] ;  /* 0x0000000404047981 */ /* 0x000ea8000c1e9d00 */
[----:B------:R-:W4:Y:S01]  /*0220*/  LDG.E.64 R14, desc[UR4][R18.64] ;  /* 0x00000004120e7981 */ /* 0x000f22000c1e1b00 */
[----:B0-----:R-:W-:Y:S01]  /*0230*/  IMAD.WIDE R22, R3, 0x10, R22 ;  /* 0x0000001003167825 */ /* 0x001fe200078e0216 */
[----:B--2---:R-:W-:-:S02]  /*0240*/  DMUL R10, R12, R6 ;  /* 0x000000060c0a7228 */ /* 0x004fc40000000000 */
[----:B----4-:R-:W-:-:S06]  /*0250*/  DMUL R8, R14, R6 ;  /* 0x000000060e087228 */ /* 0x010fcc0000000000 */
[-C--:B------:R-:W-:Y:S01]  /*0260*/  DFMA R14, R14, R4.reuse, R10 ;  /* 0x000000040e0e722b */ /* 0x080fe2000000000a */
[----:B---3--:R-:W-:Y:S01]  /*0270*/  IMAD.WIDE.U32 R10, R20, 0x10, R24 ;  /* 0x00000010140a7825 */ /* 0x008fe200078e0018 */
[----:B------:R-:W-:-:S03]  /*0280*/  DFMA R12, R12, R4, -R8 ;  /* 0x000000040c0c722b */ /* 0x000fc60000000808 */
[----:B------:R-:W-:Y:S02]  /*0290*/  IMAD R25, R20, UR6, RZ ;  /* 0x0000000614197c24 */ /* 0x000fe4000f8e02ff */
[----:B------:R-:W2:Y:S01]  /*02a0*/  LDG.E.128.CONSTANT R8, desc[UR4][R10.64] ;  /* 0x000000040a087981 */ /* 0x000ea2000c1e9d00 */
[----:B------:R-:W-:Y:S01]  /*02b0*/  DADD R14, -RZ, -R14 ;  /* 0x00000000ff0e7229 */ /* 0x000fe2000000090e */
[----:B------:R-:W-:-:S04]  /*02c0*/  IMAD.WIDE R16, R25, 0x8, R16 ;  /* 0x0000000819107825 */ /* 0x000fc800078e0210 */
[----:B------:R-:W-:Y:S02]  /*02d0*/  IMAD.WIDE R18, R25, 0x8, R18 ;  /* 0x0000000819127825 */ /* 0x000fe400078e0212 */
[----:B------:R0:W-:Y:S04]  /*02e0*/  STG.E.128 desc[UR4][R22.64], R12 ;  /* 0x0000000c16007986 */ /* 0x0001e8000c101d04 */
[----:B------:R-:W3:Y:S04]  /*02f0*/  LDG.E.64 R16, desc[UR4][R16.64] ;  /* 0x0000000410107981 */ /* 0x000ee8000c1e1b00 */
[----:B------:R-:W3:Y:S01]  /*0300*/  LDG.E.64 R18, desc[UR4][R18.64] ;  /* 0x0000000412127981 */ /* 0x000ee2000c1e1b00 */
[----:B------:R-:W-:-:S04]  /*0310*/  IMAD R21, R21, R20, R20 ;  /* 0x0000001415157224 */ /* 0x000fc800078e0214 */
[----:B0-----:R-:W-:Y:S01]  /*0320*/  IMAD.WIDE R22, R21, 0x10, R22 ;  /* 0x0000001015167825 */ /* 0x001fe200078e0216 */
[-C--:B--2---:R-:W-:Y:S02]  /*0330*/  DMUL R2, R4, R10.reuse ;  /* 0x0000000a04027228 */ /* 0x084fe40000000000 */
[----:B------:R-:W-:-:S06]  /*0340*/  DMUL R24, R6, R10 ;  /* 0x0000000a06187228 */ /* 0x000fcc0000000000 */
[-C--:B------:R-:W-:Y:S02]  /*0350*/  DFMA R6, R6, R8.reuse, R2 ;  /* 0x000000080606722b */ /* 0x080fe40000000002 */
[----:B------:R-:W-:Y:S02]  /*0360*/  DFMA R24, R4, R8, -R24 ;  /* 0x000000080418722b */ /* 0x000fe40000000818 */
[C-C-:B---3--:R-:W-:Y:S02]  /*0370*/  DADD R2, R16.reuse, -R18.reuse ;  /* 0x0000000010027229 */ /* 0x148fe40000000812 */
[----:B------:R-:W-:-:S06]  /*0380*/  DADD R4, R16, R18 ;  /* 0x0000000010047229 */ /* 0x000fcc0000000012 */
[-C--:B------:R-:W-:Y:S02]  /*0390*/  DMUL R8, R2, R6.reuse ;  /* 0x0000000602087228 */ /* 0x080fe40000000000 */
[----:B------:R-:W-:-:S06]  /*03a0*/  DMUL R6, R4, R6 ;  /* 0x0000000604067228 */ /* 0x000fcc0000000000 */
[-C--:B------:R-:W-:Y:S02]  /*03b0*/  DFMA R8, R4, R24.reuse, R8 ;  /* 0x000000180408722b */ /* 0x080fe40000000008 */
[----:B------:R-:W-:-:S06]  /*03c0*/  DFMA R24, R2, R24, -R6 ;  /* 0x000000180218722b */ /* 0x000fcc0000000806 */
[----:B------:R-:W-:-:S07]  /*03d0*/  DADD R26, -RZ, -R8 ;  /* 0x00000000ff1a7229 */ /* 0x000fce0000000908 */
[----:B------:R-:W-:Y:S01]  /*03e0*/  STG.E.128 desc[UR4][R22.64], R24 ;  /* 0x0000001816007986 */ /* 0x000fe2000c101d04 */
[----:B------:R-:W-:Y:S05]  /*03f0*/  EXIT ;  /* 0x000000000000794d */ /* 0x000fea0003800000 */
.L_x_5:
[----:B------:R-:W0:Y:S08]  /*0400*/  LDC.64 R12, c[0x0][0x380] ;  /* 0x0000e000ff0c7b82 */ /* 0x000e300000000a00 */
[----:B------:R-:W1:Y:S08]  /*0410*/  LDC.64 R4, c[0x0][0x3a8] ;  /* 0x0000ea00ff047b82 */ /* 0x000e700000000a00 */
[----:B------:R-:W2:Y:S01]  /*0420*/  LDC.64 R2, c[0x0][0x380] ;  /* 0x0000e000ff027b82 */ /* 0x000ea20000000a00 */
[----:B0-----:R-:W3:Y:S07]  /*0430*/  LDG.E.64 R12, desc[UR4][R12.64] ;  /* 0x000000040c0c7981 */ /* 0x001eee000c1e1b00 */
[----:B------:R-:W3:Y:S01]  /*0440*/  LDC.64 R16, c[0x0][0x388] ;  /* 0x0000e200ff107b82 */ /* 0x000ee20000000a00 */
[----:B------:R-:W-:Y:S01]  /*0450*/  CS2R R14, SRZ ;  /* 0x00000000000e7805 */ /* 0x000fe2000001ff00 */
[----:B-1----:R-:W-:-:S06]  /*0460*/  IMAD.WIDE R4, R21, 0x10, R4 ;  /* 0x0000001015047825 */ /* 0x002fcc00078e0204 */
[----:B------:R-:W0:Y:S01]  /*0470*/  LDC R27, c[0x0][0x394] ;  /* 0x0000e500ff1b7b82 */ /* 0x000e220000000800 */
[----:B------:R-:W4:Y:S01]  /*0480*/  LDG.E.128.CONSTANT R4, desc[UR4][R4.64] ;  /* 0x0000000404047981 */ /* 0x000f22000c1e9d00 */
[----:B--2---:R-:W-:-:S06]  /*0490*/  IMAD.WIDE R18, R21, 0x8, R2 ;  /* 0x0000000815127825 */ /* 0x004fcc00078e0202 */
[----:B------:R-:W1:Y:S08]  /*04a0*/  LDC.64 R24, c[0x0][0x3a0] ;  /* 0x0000e800ff187b82 */ /* 0x000e700000000a00 */
[----:B------:R-:W2:Y:S01]  /*04b0*/  LDC.64 R22, c[0x0][0x388] ;  /* 0x0000e200ff167b82 */ /* 0x000ea20000000a00 */
[----:B---3--:R1:W-:Y:S04]  /*04c0*/  STG.E.128 desc[UR4][R16.64], R12 ;  /* 0x0000000c10007986 */ /* 0x0083e8000c101d04 */
[----:B------:R-:W4:Y:S01]  /*04d0*/  LDG.E.64 R18, desc[UR4][R18.64] ;  /* 0x0000000412127981 */ /* 0x000f22000c1e1b00 */
[----:B0-----:R-:W-:-:S04]  /*04e0*/  IMAD R27, R20, R27, RZ ;  /* 0x0000001b141b7224 */ /* 0x001fc800078e02ff */
[----:B------:R-:W-:-:S04]  /*04f0*/  IMAD.WIDE R2, R27, 0x8, R2 ;  /* 0x000000081b027825 */ /* 0x000fc800078e0202 */
[----:B-1----:R-:W-:-:S04]  /*0500*/  IMAD.WIDE.U32 R12, R20, 0x10, R24 ;  /* 0x00000010140c7825 */ /* 0x002fc800078e0018 */
[----:B--2---:R-:W-:Y:S02]  /*0510*/  IMAD.WIDE R24, R21, 0x10, R22 ;  /* 0x0000001015187825 */ /* 0x004fe400078e0216 */
[----:B------:R-:W2:Y:S01]  /*0520*/  LDG.E.128.CONSTANT R12, desc[UR4][R12.64] ;  /* 0x000000040c0c7981 */ /* 0x000ea2000c1e9d00 */
[----:B----4-:R-:W-:-:S08]  /*0530*/  DMUL R8, R18, R6 ;  /* 0x0000000612087228 */ /* 0x010fd00000000000 */
[CCC-:B------:R-:W-:Y:S02]  /*0540*/  DFMA R10, R18.reuse, R4.reuse, R8.reuse ;  /* 0x00000004120a722b */ /* 0x1c0fe40000000008 */
[----:B------:R-:W-:-:S06]  /*0550*/  DFMA R8, R18, R4, -R8 ;  /* 0x000000041208722b */ /* 0x000fcc0000000808 */
[----:B------:R-:W-:-:S07]  /*0560*/  DADD R10, -RZ, -R10 ;  /* 0x00000000ff0a7229 */ /* 0x000fce000000090a */
[----:B------:R0:W-:Y:S04]  /*0570*/  STG.E.128 desc[UR4][R24.64], R8 ;  /* 0x0000000818007986 */ /* 0x0001e8000c101d04 */
[----:B------:R-:W2:Y:S01]  /*0580*/  LDG.E.64 R16, desc[UR4][R2.64] ;  /* 0x0000000402107981 */ /* 0x000ea2000c1e1b00 */
[----:B------:R-:W-:-:S04]  /*0590*/  IMAD R29, R21, R20, R20 ;  /* 0x00000014151d7224 */ /* 0x000fc800078e0214 */
[----:B------:R-:W-:Y:S01]  /*05a0*/  IMAD.WIDE R22, R29, 0x10, R22 ;  /* 0x000000101d167825 */ /* 0x000fe200078e0216 */
[----:B--2---:R-:W-:-:S08]  /*05b0*/  DMUL R18, R16, R14 ;  /* 0x0000000e10127228 */ /* 0x004fd00000000000 */
[CCC-:B------:R-:W-:Y:S02]  /*05c0*/  DFMA R26, R16.reuse, R12.reuse, R18.reuse ;  /* 0x0000000c101a722b */ /* 0x1c0fe40000000012 */
[----:B------:R-:W-:-:S06]  /*05d0*/  DFMA R16, R16, R12, -R18 ;  /* 0x0000000c1010722b */ /* 0x000fcc0000000812 */
[----:B------:R-:W-:Y:S01]  /*05e0*/  DADD R18, -RZ, -R26 ;  /* 0x00000000ff127229 */ /* 0x000fe2000000091a */
[----:B------:R-:W-:-:S06]  /*05f0*/  IMAD.WIDE R26, R21, 0x8, R2 ;  /* 0x00000008151a7825 */ /* 0x000fcc00078e0202 */
[----:B------:R1:W-:Y:S04]  /*0600*/  STG.E.128 desc[UR4][R22.64], R16 ;  /* 0x0000001016007986 */ /* 0x0003e8000c101d04 */
[----:B------:R-:W2:Y:S01]  /*0610*/  LDG.E.64 R26, desc[UR4][R26.64] ;  /* 0x000000041a1a7981 */ /* 0x000ea2000c1e1b00 */
[-C--:B0-----:R-:W-:Y:S02]  /*0620*/  DMUL R8, R4, R14.reuse ;  /* 0x0000000e04087228 */ /* 0x081fe40000000000 */
[----:B------:R-:W-:-:S06]  /*0630*/  DMUL R14, R6, R14 ;  /* 0x0000000e060e7228 */ /* 0x000fcc0000000000 */
[-C--:B------:R-:W-:Y:S02]  /*0640*/  DFMA R8, R6, R12.reuse, R8 ;  /* 0x0000000c0608722b */ /* 0x080fe40000000008 */
[----:B------:R-:W-:-:S06]  /*0650*/  DFMA R14, R4, R12, -R14 ;  /* 0x0000000c040e722b */ /* 0x000fcc000000080e */
[----:B------:R-:W-:Y:S01]  /*0660*/  DMUL R4, RZ, R8 ;  /* 0x00000008ff047228 */ /* 0x000fe20000000000 */
[----:B-1----:R-:W-:Y:S01]  /*0670*/  IMAD.WIDE R22, R21, 0x10, R22 ;  /* 0x0000001015167825 */ /* 0x002fe200078e0216 */
[----:B--2---:R-:W-:-:S08]  /*0680*/  DADD R2, R26, R26 ;  /* 0x000000001a027229 */ /* 0x004fd0000000001a */
[C---:B------:R-:W-:Y:S02]  /*0690*/  DMUL R8, R2.reuse, R8 ;  /* 0x0000000802087228 */ /* 0x040fe40000000000 */
[----:B------:R-:W-:-:S06]  /*06a0*/  DFMA R4, R2, R14, R4 ;  /* 0x0000000e0204722b */ /* 0x000fcc0000000004 */
[----:B------:R-:W-:Y:S02]  /*06b0*/  DFMA R8, RZ, R14, -R8 ;  /* 0x0000000eff08722b */ /* 0x000fe40000000808 */
[----:B------:R-:W-:-:S07]  /*06c0*/  DADD R10, -RZ, -R4 ;  /* 0x00000000ff0a7229 */ /* 0x000fce0000000904 */
[----:B------:R-:W-:Y:S01]  /*06d0*/  STG.E.128 desc[UR4][R22.64], R8 ;  /* 0x0000000816007986 */ /* 0x000fe2000c101d04 */
[----:B------:R-:W-:Y:S05]  /*06e0*/  EXIT ;  /* 0x000000000000794d */ /* 0x000fea0003800000 */
.L_x_4:
[----:B------:R-:W-:-:S13]  /*06f0*/  ISETP.NE.AND P0, PT, R2, 0x2, PT ;  /* 0x000000020200780c */ /* 0x000fda0003f05270 */
[----:B------:R-:W-:Y:S05]  /*0700*/  @!P0 BRA `(.L_x_6) ;  /* 0x0000000000e08947 */ /* 0x000fea0003800000 */
[----:B------:R-:W0:Y:S01]  /*0710*/  LDCU.64 UR6, c[0x0][0x390] ;  /* 0x00007200ff0677ac */ /* 0x000e220008000a00 */
[----:B------:R-:W1:Y:S08]  /*0720*/  LDC.64 R10, c[0x0][0x380] ;  /* 0x0000e000ff0a7b82 */ /* 0x000e700000000a00 */
[----:B------:R-:W2:Y:S08]  /*0730*/  LDC.64 R4, c[0x0][0x3a8] ;  /* 0x0000ea00ff047b82 */ /* 0x000eb00000000a00 */
[----:B------:R-:W3:Y:S01]  /*0740*/  LDC.64 R8, c[0x0][0x3a0] ;  /* 0x0000e800ff087b82 */ /* 0x000ee20000000a00 */
[----:B0-----:R-:W-:Y:S01]  /*0750*/  IADD3 R17, PT, PT, -R3, UR7, RZ ;  /* 0x0000000703117c10 */ /* 0x001fe2000fffe1ff */
[C---:B------:R-:W-:Y:S01]  /*0760*/  IMAD R19, R0.reuse, UR7, R3 ;  /* 0x0000000700137c24 */ /* 0x040fe2000f8e0203 */
[----:B------:R-:W-:-:S03]  /*0770*/  IADD3 R2, PT, PT, -R0, UR6, RZ ;  /* 0x0000000600027c10 */ /* 0x000fc6000fffe1ff */
[----:B------:R-:W-:Y:S02]  /*0780*/  IMAD R27, R0, UR7, R17 ;  /* 0x00000007001b7c24 */ /* 0x000fe4000f8e0211 */
[----:B------:R-:W-:Y:S02]  /*0790*/  IMAD R23, R2, UR7, R3 ;  /* 0x0000000702177c24 */ /* 0x000fe4000f8e0203 */
[----:B-1----:R-:W-:-:S04]  /*07a0*/  IMAD.WIDE R26, R27, 0x8, R10 ;  /* 0x000000081b1a7825 */ /* 0x002fc800078e020a */
[----:B------:R-:W-:Y:S02]  /*07b0*/  IMAD.WIDE R22, R23, 0x8, R10 ;  /* 0x0000000817167825 */ /* 0x000fe400078e020a */
[----:B------:R-:W4:Y:S02]  /*07c0*/  LDG.E.64 R26, desc[UR4][R26.64] ;  /* 0x000000041a1a7981 */ /* 0x000f24000c1e1b00 */
[----:B--2---:R-:W-:Y:S02]  /*07d0*/  IMAD.WIDE R4, R3, 0x10, R4 ;  /* 0x0000001003047825 */ /* 0x004fe400078e0204 */
[----:B------:R-:W4:Y:S02]  /*07e0*/  LDG.E.64 R22, desc[UR4][R22.64] ;  /* 0x0000000416167981 */ /* 0x000f24000c1e1b00 */
[----:B---3--:R-:W-:Y:S02]  /*07f0*/  IMAD.WIDE.U32 R12, R0, 0x10, R8 ;  /* 0x00000010000c7825 */ /* 0x008fe400078e0008 */
[----:B------:R-:W2:Y:S02]  /*0800*/  LDG.E.128.CONSTANT R4, desc[UR4][R4.64] ;  /* 0x0000000404047981 */ /* 0x000ea4000c1e9d00 */
[----:B------:R-:W-:-:S02]  /*0810*/  IMAD R17, R2, UR7, R17 ;  /* 0x0000000702117c24 */ /* 0x000fc4000f8e0211 */
[----:B------:R-:W2:Y:S01]  /*0820*/  LDG.E.128.CONSTANT R12, desc[UR4][R12.64] ;  /* 0x000000040c0c7981 */ /* 0x000ea2000c1e9d00 */
[----:B------:R-:W-:-:S04]  /*0830*/  IMAD.WIDE R18, R19, 0x8, R10 ;  /* 0x0000000813127825 */ /* 0x000fc800078e020a */
[----:B------:R-:W-:Y:S02]  /*0840*/  IMAD.WIDE R16, R17, 0x8, R10 ;  /* 0x0000000811107825 */ /* 0x000fe400078e020a */
[----:B------:R-:W3:Y:S04]  /*0850*/  LDG.E.64 R18, desc[UR4][R18.64] ;  /* 0x0000000412127981 */ /* 0x000ee8000c1e1b00 */
[----:B------:R-:W3:Y:S01]  /*0860*/  LDG.E.64 R16, desc[UR4][R16.64] ;  /* 0x0000000410107981 */ /* 0x000ee2000c1e1b00 */
[----:B------:R-:W-:-:S06]  /*0870*/  IMAD.WIDE R8, R2, 0x10, R8 ;  /* 0x0000001002087825 */ /* 0x000fcc00078e0208 */
[----:B------:R-:W5:Y:S01]  /*0880*/  LDG.E.128.CONSTANT R8, desc[UR4][R8.64] ;  /* 0x0000000408087981 */ /* 0x000f62000c1e9d00 */
[-C--:B------:R-:W-:Y:S02]  /*0890*/  IMAD R0, R0, R21.reuse, R0 ;  /* 0x0000001500007224 */ /* 0x080fe400078e0200 */
[----:B------:R-:W-:Y:S01]  /*08a0*/  IMAD R2, R2, R21, R2 ;  /* 0x0000001502027224 */ /* 0x000fe200078e0202 */
[C-C-:B----4-:R-:W-:Y:S02]  /*08b0*/  DADD R24, R26.reuse, R22.reuse ;  /* 0x000000001a187229 */ /* 0x150fe40000000016 */
[----:B------:R-:W-:Y:S02]  /*08c0*/  DADD R22, -R26, R22 ;  /* 0x000000001a167229 */ /* 0x000fe40000000116 */
[-C--:B--2---:R-:W-:Y:S02]  /*08d0*/  DMUL R28, R6, R14.reuse ;  /* 0x0000000e061c7228 */ /* 0x084fe40000000000 */
[----:B------:R-:W-:-:S06]  /*08e0*/  DMUL R26, R4, R14 ;  /* 0x0000000e041a7228 */ /* 0x000fcc0000000000 */
[-C--:B------:R-:W-:Y:S02]  /*08f0*/  DFMA R14, R4, R12.reuse, -R28 ;  /* 0x0000000c040e722b */ /* 0x080fe4000000081c */
[----:B------:R-:W-:Y:S02]  /*0900*/  DFMA R12, R6, R12, R26 ;  /* 0x0000000c060c722b */ /* 0x000fe4000000001a */
[----:B---3--:R-:W-:-:S08]  /*0910*/  DADD R26, R18, -R16 ;  /* 0x00000000121a7229 */ /* 0x008fd00000000810 */
[-C--:B------:R-:W-:Y:S02]  /*0920*/  DMUL R28, R26, R12.reuse ;  /* 0x0000000c1a1c7228 */ /* 0x080fe40000000000 */
[----:B------:R-:W-:-:S06]  /*0930*/  DMUL R12, R24, R12 ;  /* 0x0000000c180c7228 */ /* 0x000fcc0000000000 */
[-C--:B------:R-:W-:Y:S02]  /*0940*/  DFMA R24, R24, R14.reuse, R28 ;  /* 0x0000000e1818722b */ /* 0x080fe4000000001c */
[----:B------:R-:W-:Y:S02]  /*0950*/  DFMA R12, R26, R14, -R12 ;  /* 0x0000000e1a0c722b */ /* 0x000fe4000000080c */
[-C--:B-----5:R-:W-:Y:S02]  /*0960*/  DMUL R14, R4, R10.reuse ;  /* 0x0000000a040e7228 */ /* 0x0a0fe40000000000 */
[----:B------:R-:W-:-:S06]  /*0970*/  DMUL R10, R6, R10 ;  /* 0x0000000a060a7228 */ /* 0x000fcc0000000000 */
[-C--:B------:R-:W-:Y:S01]  /*0980*/  DFMA R14, R6, R8.reuse, R14 ;  /* 0x00000008060e722b */ /* 0x080fe2000000000e */
[----:B------:R-:W0:Y:S01]  /*0990*/  LDC.64 R6, c[0x0][0x388] ;  /* 0x0000e200ff067b82 */ /* 0x000e220000000a00 */
[----:B------:R-:W-:Y:S02]  /*09a0*/  DADD R16, R18, R16 ;  /* 0x0000000012107229 */ /* 0x000fe40000000010 */
[----:B------:R-:W-:-:S04]  /*09b0*/  DFMA R8, R4, R8, -R10 ;  /* 0x000000080408722b */ /* 0x000fc8000000080a */
[-C--:B------:R-:W-:Y:S02]  /*09c0*/  DMUL R4, R22, R14.reuse ;  /* 0x0000000e16047228 */ /* 0x080fe40000000000 */
[----:B------:R-:W-:-:S06]  /*09d0*/  DMUL R14, R16, R14 ;  /* 0x0000000e100e7228 */ /* 0x000fcc0000000000 */
[-C--:B------:R-:W-:Y:S01]  /*09e0*/  DFMA R4, R16, R8.reuse, R4 ;  /* 0x000000081004722b */ /* 0x080fe20000000004 */
[C---:B------:R-:W-:Y:S02]  /*09f0*/  IADD3 R19, PT, PT, R3.reuse, R2, RZ ;  /* 0x0000000203137210 */ /* 0x040fe40007ffe0ff */
[----:B------:R-:W-:Y:S01]  /*0a00*/  IADD3 R17, PT, PT, R3, R0, RZ ;  /* 0x0000000003117210 */ /* 0x000fe20007ffe0ff */
[----:B------:R-:W-:Y:S02]  /*0a10*/  DFMA R8, R22, R8, -R14 ;  /* 0x000000081608722b */ /* 0x000fe4000000080e */
[----:B------:R-:W-:Y:S02]  /*0a20*/  DADD R14, -RZ, -R24 ;  /* 0x00000000ff0e7229 */ /* 0x000fe40000000918 */
[----:B------:R-:W-:Y:S01]  /*0a30*/  DADD R10, -RZ, -R4 ;  /* 0x00000000ff0a7229 */ /* 0x000fe20000000904 */
[----:B0-----:R-:W-:-:S04]  /*0a40*/  IMAD.WIDE R2, R17, 0x10, R6 ;  /* 0x0000001011027825 */ /* 0x001fc800078e0206 */
[----:B------:R-:W-:Y:S01]  /*0a50*/  IMAD.WIDE R6, R19, 0x10, R6 ;  /* 0x0000001013067825 */ /* 0x000fe200078e0206 */
[----:B------:R-:W-:Y:S04]  /*0a60*/  STG.E.128 desc[UR4][R2.64], R12 ;  /* 0x0000000c02007986 */ /* 0x000fe8000c101d04 */
[----:B------:R-:W-:Y:S01]  /*0a70*/  STG.E.128 desc[UR4][R6.64], R8 ;  /* 0x0000000806007986 */ /* 0x000fe2000c101d04 */
[----:B------:R-:W-:Y:S05]  /*0a80*/  EXIT ;  /* 0x000000000000794d */ /* 0x000fea0003800000 */
.L_x_6:
[----:B------:R-:W0:Y:S01]  /*0a90*/  LDC.64 R4, c[0x0][0x3a0] ;  /* 0x0000e800ff047b82 */ /* 0x000e220000000a00 */
[----:B------:R-:W1:Y:S07]  /*0aa0*/  LDCU.64 UR6, c[0x0][0x390] ;  /* 0x00007200ff0677ac */ /* 0x000e6e0008000a00 */
[----:B------:R-:W2:Y:S08]  /*0ab0*/  LDC.64 R22, c[0x0][0x380] ;  /* 0x0000e000ff167b82 */ /* 0x000eb00000000a00 */
[----:B------:R-:W3:Y:S01]  /*0ac0*/  LDC.64 R18, c[0x0][0x388] ;  /* 0x0000e200ff127b82 */ /* 0x000ee20000000a00 */
[C---:B-1----:R-:W-:Y:S01]  /*0ad0*/  IMAD R3, R0.reuse, UR7, RZ ;  /* 0x0000000700037c24 */ /* 0x042fe2000f8e02ff */
[C---:B------:R-:W-:Y:S01]  /*0ae0*/  IADD3 R20, PT, PT, -R0.reuse, UR6, RZ ;  /* 0x0000000600147c10 */ /* 0x040fe2000fffe1ff */
[----:B0-----:R-:W-:-:S04]  /*0af0*/  IMAD.WIDE.U32 R8, R0, 0x10, R4 ;  /* 0x0000001000087825 */ /* 0x001fc800078e0004 */
[----:B------:R-:W-:Y:S02]  /*0b00*/  IMAD R7, R20, UR7, RZ ;  /* 0x0000000714077c24 */ /* 0x000fe4000f8e02ff */
[----:B------:R-:W4:Y:S01]  /*0b10*/  LDG.E.128.CONSTANT R8, desc[UR4][R8.64] ;  /* 0x0000000408087981 */ /* 0x000f22000c1e9d00 */
[----:B--2---:R-:W-:-:S04]  /*0b20*/  IMAD.WIDE R2, R3, 0x8, R22 ;  /* 0x0000000803027825 */ /* 0x004fc800078e0216 */
[----:B------:R-:W-:Y:S01]  /*0b30*/  IMAD.WIDE R22, R7, 0x8, R22 ;  /* 0x0000000807167825 */ /* 0x000fe200078e0216 */
[----:B------:R0:W4:Y:S04]  /*0b40*/  LDG.E.64 R28, desc[UR4][R2.64] ;  /* 0x00000004021c7981 */ /* 0x000128000c1e1b00 */
[----:B------:R-:W2:Y:S01]  /*0b50*/  LDG.E.64 R16, desc[UR4][R22.64] ;  /* 0x0000000416107981 */ /* 0x000ea2000c1e1b00 */
[----:B------:R-:W-:-:S06]  /*0b60*/  IMAD.WIDE R4, R20, 0x10, R4 ;  /* 0x0000001014047825 */ /* 0x000fcc00078e0204 */
[----:B------:R-:W5:Y:S01]  /*0b70*/  LDG.E.128.CONSTANT R4, desc[UR4][R4.64] ;  /* 0x0000000404047981 */ /* 0x000f62000c1e9d00 */
[----:B------:R-:W-:-:S04]  /*0b80*/  IMAD R25, R0, R21, R0 ;  /* 0x0000001500197224 */ /* 0x000fc800078e0200 */
[----:B---3--:R-:W-:-:S04]  /*0b90*/  IMAD.WIDE R24, R25, 0x10, R18 ;  /* 0x0000001019187825 */ /* 0x008fc800078e0212 */
[----:B0-----:R-:W-:Y:S01]  /*0ba0*/  IMAD.WIDE R2, R21, 0x8, R2 ;  /* 0x0000000815027825 */ /* 0x001fe200078e0202 */
[-C--:B----4-:R-:W-:Y:S02]  /*0bb0*/  DMUL R14, R28, R10.reuse ;  /* 0x0000000a1c0e7228 */ /* 0x090fe40000000000 */
[----:B--2---:R-:W-:-:S06]  /*0bc0*/  DMUL R12, R16, R10 ;  /* 0x0000000a100c7228 */ /* 0x004fcc0000000000 */
[-C--:B------:R-:W-:Y:S02]  /*0bd0*/  DFMA R14, R16, R8.reuse, R14 ;  /* 0x00000008100e722b */ /* 0x080fe4000000000e */
[----:B------:R-:W-:-:S06]  /*0be0*/  DFMA R12, R28, R8, -R12 ;  /* 0x000000081c0c722b */ /* 0x000fcc000000080c */
[----:B------:R-:W-:-:S07]  /*0bf0*/  DADD R14, -RZ, -R14 ;  /* 0x00000000ff0e7229 */ /* 0x000fce000000090e */
[----:B------:R0:W-:Y:S01]  /*0c00*/  STG.E.128 desc[UR4][R24.64], R12 ;  /* 0x0000000c18007986 */ /* 0x0001e2000c101d04 */
[----:B-----5:R-:W-:Y:S01]  /*0c10*/  DMUL R26, R16, R6 ;  /* 0x00000006101a7228 */ /* 0x020fe20000000000 */
[----:B0-----:R-:W0:Y:S07]  /*0c20*/  LDC.64 R12, c[0x0][0x3a8] ;  /* 0x0000ea00ff0c7b82 */ /* 0x001e2e0000000a00 */
[C---:B------:R-:W-:Y:S02]  /*0c30*/  DFMA R26, R28.reuse, R4, R26 ;  /* 0x000000041c1a722b */ /* 0x040fe4000000001a */
[----:B------:R-:W-:-:S08]  /*0c40*/  DMUL R28, R28, R6 ;  /* 0x000000061c1c7228 */ /* 0x000fd00000000000 */
[----:B------:R-:W-:Y:S01]  /*0c50*/  DFMA R16, R16, R4, -R28 ;  /* 0x000000041010722b */ /* 0x000fe2000000081c */
[----:B------:R-:W-:-:S04]  /*0c60*/  IMAD R29, R20, R21, R20 ;  /* 0x00000015141d7224 */ /* 0x000fc800078e0214 */
[----:B------:R-:W-:-:S04]  /*0c70*/  IMAD.WIDE R28, R29, 0x10, R18 ;  /* 0x000000101d1c7825 */ /* 0x000fc800078e0212 */
[----:B0-----:R-:W-:Y:S01]  /*0c80*/  IMAD.WIDE R12, R21, 0x10, R12 ;  /* 0x00000010150c7825 */ /* 0x001fe200078e020c */
[----:B------:R-:W-:-:S05]  /*0c90*/  DADD R18, -RZ, -R26 ;  /* 0x00000000ff127229 */ /* 0x000fca000000091a */
[----:B------:R-:W2:Y:S01]  /*0ca0*/  LDG.E.128.CONSTANT R12, desc[UR4][R12.64] ;  /* 0x000000040c0c7981 */ /* 0x000ea2000c1e9d00 */
[----:B------:R-:W-:-:S03]  /*0cb0*/  IMAD.WIDE R26, R21, 0x8, R22 ;  /* 0x00000008151a7825 */ /* 0x000fc600078e0216 */
[----:B------:R0:W-:Y:S04]  /*0cc0*/  STG.E.128 desc[UR4][R28.64], R16 ;  /* 0x000000101c007986 */ /* 0x0001e8000c101d04 */
[----:B------:R-:W3:Y:S04]  /*0cd0*/  LDG.E.64 R22, desc[UR4][R2.64] ;  /* 0x0000000402167981 */ /* 0x000ee8000c1e1b00 */
[----:B------:R2:W3:Y:S01]  /*0ce0*/  LDG.E.64 R2, desc[UR4][R26.64] ;  /* 0x000000041a027981 */ /* 0x0004e2000c1e1b00 */
[----:B------:R-:W-:-:S04]  /*0cf0*/  IMAD.WIDE R24, R21, 0x10, R24 ;  /* 0x0000001015187825 */ /* 0x000fc800078e0218 */
[----:B0-----:R-:W-:Y:S01]  /*0d00*/  IMAD.WIDE R28, R21, 0x10, R28 ;  /* 0x00000010151c7825 */ /* 0x001fe200078e021c */
[-C--:B--2---:R-:W-:Y:S02]  /*0d10*/  DMUL R26, R14, R10.reuse ;  /* 0x0000000a0e1a7228 */ /* 0x084fe40000000000 */
[C---:B------:R-:W-:Y:S02]  /*0d20*/  DMUL R18, R12.reuse, R10 ;  /* 0x0000000a0c127228 */ /* 0x040fe40000000000 */
[----:B------:R-:W-:-:S04]  /*0d30*/  DMUL R16, R12, R6 ;  /* 0x000000060c107228 */ /* 0x000fc80000000000 */
[-C--:B------:R-:W-:Y:S02]  /*0d40*/  DFMA R10, R12, R8.reuse, -R26 ;  /* 0x000000080c0a722b */ /* 0x080fe4000000081a */
[C---:B------:R-:W-:Y:S02]  /*0d50*/  DFMA R8, R14.reuse, R8, R18 ;  /* 0x000000080e08722b */ /* 0x040fe40000000012 */
[C---:B------:R-:W-:Y:S02]  /*0d60*/  DMUL R26, R14.reuse, R6 ;  /* 0x000000060e1a7228 */ /* 0x040fe40000000000 */
[----:B------:R-:W-:Y:S02]  /*0d70*/  DFMA R14, R14, R4, R16 ;  /* 0x000000040e0e722b */ /* 0x000fe40000000010 */
[C-C-:B---3--:R-:W-:Y:S02]  /*0d80*/  DADD R16, R22.reuse, -R2.reuse ;  /* 0x0000000016107229 */ /* 0x148fe40000000802 */
[----:B------:R-:W-:-:S02]  /*0d90*/  DADD R6, -R22, R2 ;  /* 0x0000000016067229 */ /* 0x000fc40000000102 */
[----:B------:R-:W-:Y:S02]  /*0da0*/  DADD R2, R22, R2 ;  /* 0x0000000016027229 */ /* 0x000fe40000000002 */
[----:B------:R-:W-:Y:S02]  /*0db0*/  DFMA R26, R12, R4, -R26 ;  /* 0x000000040c1a722b */ /* 0x000fe4000000081a */
[----:B------:R-:W-:Y:S02]  /*0dc0*/  DMUL R18, R16, R8 ;  /* 0x0000000810127228 */ /* 0x000fe40000000000 */
[----:B------:R-:W-:Y:S02]  /*0dd0*/  DMUL R4, R6, R14 ;  /* 0x0000000e06047228 */ /* 0x000fe40000000000 */
[C---:B------:R-:W-:Y:S02]  /*0de0*/  DMUL R8, R2.reuse, R8 ;  /* 0x0000000802087228 */ /* 0x040fe40000000000 */
[----:B------:R-:W-:-:S02]  /*0df0*/  DMUL R14, R2, R14 ;  /* 0x0000000e020e7228 */ /* 0x000fc40000000000 */
[C---:B------:R-:W-:Y:S02]  /*0e00*/  DFMA R18, R2.reuse, R10, R18 ;  /* 0x0000000a0212722b */ /* 0x040fe40000000012 */
[----:B------:R-:W-:Y:S02]  /*0e10*/  DFMA R2, R2, R26, R4 ;  /* 0x0000001a0202722b */ /* 0x000fe40000000004 */
[----:B------:R-:W-:Y:S02]  /*0e20*/  DFMA R16, R16, R10, -R8 ;  /* 0x0000000a1010722b */ /* 0x000fe40000000808 */
[----:B------:R-:W-:Y:S02]  /*0e30*/  DFMA R4, R6, R26, -R14 ;  /* 0x0000001a0604722b */ /* 0x000fe4000000080e */
[----:B------:R-:W-:Y:S02]  /*0e40*/  DADD R18, -RZ, -R18 ;  /* 0x00000000ff127229 */ /* 0x000fe40000000912 */
[----:B------:R-:W-:-:S05]  /*0e50*/  DADD R6, -RZ, -R2 ;  /* 0x00000000ff067229 */ /* 0x000fca0000000902 */
[----:B------:R-:W-:Y:S04]  /*0e60*/  STG.E.128 desc[UR4][R24.64], R16 ;  /* 0x0000001018007986 */ /* 0x000fe8000c101d04 */
[----:B------:R-:W-:Y:S01]  /*0e70*/  STG.E.128 desc[UR4][R28.64], R4 ;  /* 0x000000041c007986 */ /* 0x000fe2000c101d04 */
[----:B------:R-:W-:Y:S05]  /*0e80*/  EXIT ;  /* 0x000000000000794d */ /* 0x000fea0003800000 */
.L_x_7:
        /* <DEDUP_REMOVED lines=15> */
.L_x_61:


//--------------------- .text._Z14precomputeExpkP6float2S0_ii --------------------------
	.section	.text._Z14precomputeExpkP6float2S0_ii,"ax",@progbits
	.align	128
        .global         _Z14precomputeExpkP6float2S0_ii
        .type           _Z14precomputeExpkP6float2S0_ii,@function
        .size           _Z14precomputeExpkP6float2S0_ii,(.L_x_57 - _Z14precomputeExpkP6float2S0_ii)
        .other          _Z14precomputeExpkP6float2S0_ii,@"STO_CUDA_ENTRY STV_DEFAULT"
_Z14precomputeExpkP6float2S0_ii:
.text._Z14precomputeExpkP6float2S0_ii:
[----:B------:R-:W-:Y:S01]  /*0000*/  LDC R1, c[0x0][0x37c] ;  /* 0x0000df00ff017b82 */ /* 0x000fe20000000800 */
[----:B------:R-:W0:Y:S01]  /*0010*/  S2R R2, SR_CTAID.X ;  /* 0x0000000000027919 */ /* 0x000e220000002500 */
[----:B------:R-:W0:Y:S01]  /*0020*/  LDCU UR4, c[0x0][0x360] ;  /* 0x00006c00ff0477ac */ /* 0x000e220008000800 */
[----:B------:R-:W-:Y:S01]  /*0030*/  BSSY.RECONVERGENT B0, `(.L_x_8) ;  /* 0x000001e000007945 */ /* 0x000fe20003800200 */
[----:B------:R-:W0:Y:S01]  /*0040*/  S2R R3, SR_TID.X ;  /* 0x0000000000037919 */ /* 0x000e220000002100 */
[----:B------:R-:W1:Y:S01]  /*0050*/  LDCU UR8, c[0x0][0x390] ;  /* 0x00007200ff0877ac */ /* 0x000e620008000800 */
[----:B------:R-:W2:Y:S01]  /*0060*/  LDCU.64 UR6, c[0x0][0x358] ;  /* 0x00006b00ff0677ac */ /* 0x000ea20008000a00 */
[----:B0-----:R-:W-:-:S05]  /*0070*/  IMAD R2, R2, UR4, R3 ;  /* 0x0000000402027c24 */ /* 0x001fca000f8e0203 */
[----:B-1----:R-:W-:-:S13]  /*0080*/  ISETP.GE.AND P0, PT, R2, UR8, PT ;  /* 0x0000000802007c0c */ /* 0x002fda000bf06270 */
[----:B--2---:R-:W-:Y:S05]  /*0090*/  @P0 BRA `(.L_x_9) ;  /* 0x00000000005c0947 */ /* 0x004fea0003800000 */
[----:B------:R-:W-:Y:S01]  /*00a0*/  USHF.L.U32 UR4, UR8, 0x1, URZ ;  /* 0x0000000108047899 */ /* 0x000fe200080006ff */
[----:B------:R-:W-:Y:S01]  /*00b0*/  I2FP.F32.S32 R0, R2 ;  /* 0x0000000200007245 */ /* 0x000fe20000201400 */
[----:B------:R-:W-:Y:S04]  /*00c0*/  BSSY.RECONVERGENT B1, `(.L_x_10) ;  /* 0x000000d000017945 */ /* 0x000fe80003800200 */
[----:B------:R-:W-:Y:S01]  /*00d0*/  I2FP.F32.S32 R3, UR4 ;  /* 0x0000000400037c45 */ /* 0x000fe20008201400 */
[----:B------:R-:W-:-:S03]  /*00e0*/  FMUL R0, R0, 3.1415927410125732422 ;  /* 0x40490fdb00007820 */ /* 0x000fc60000400000 */
[----:B------:R-:W0:Y:S08]  /*00f0*/  MUFU.RCP R4, R3 ;  /* 0x0000000300047308 */ /* 0x000e300000001000 */
[----:B------:R-:W1:Y:S01]  /*0100*/  FCHK P0, R0, R3 ;  /* 0x0000000300007302 */ /* 0x000e620000000000 */
[----:B0-----:R-:W-:-:S04]  /*0110*/  FFMA R5, -R3, R4, 1 ;  /* 0x3f80000003057423 */ /* 0x001fc80000000104 */
[----:B------:R-:W-:-:S04]  /*0120*/  FFMA R5, R4, R5, R4 ;  /* 0x0000000504057223 */ /* 0x000fc80000000004 */
[----:B------:R-:W-:-:S04]  /*0130*/  FFMA R4, R0, R5, RZ ;  /* 0x0000000500047223 */ /* 0x000fc800000000ff */
[----:B------:R-:W-:-:S04]  /*0140*/  FFMA R6, -R3, R4, R0 ;  /* 0x0000000403067223 */ /* 0x000fc80000000100 */
[----:B------:R-:W-:Y:S01]  /*0150*/  FFMA R6, R5, R6, R4 ;  /* 0x0000000605067223 */ /* 0x000fe20000000004 */
[----:B-1----:R-:W-:Y:S06]  /*0160*/  @!P0 BRA `(.L_x_11) ;  /* 0x0000000000088947 */ /* 0x002fec0003800000 */
[----:B------:R-:W-:-:S07]  /*0170*/  MOV R4, 0x190 ;  /* 0x0000019000047802 */ /* 0x000fce0000000f00 */
[----:B------:R-:W-:Y:S05]  /*0180*/  CALL.REL.NOINC `($__internal_0_$__cuda_sm3x_div_rn_noftz_f32_slowpath) ;  /* 0x0000000000987944 */ /* 0x000fea0003c00000 */
.L_x_11:
[----:B------:R-:W-:Y:S05]  /*0190*/  BSYNC.RECONVERGENT B1 ;  /* 0x0000000000017941 */ /* 0x000fea0003800200 */
.L_x_10:
[----:B------:R-:W0:Y:S01]  /*01a0*/  LDC.64 R4, c[0x0][0x380] ;  /* 0x0000e000ff047b82 */ /* 0x000e220000000a00 */
[----:B------:R-:W-:-:S04]  /*01b0*/  FMUL.RZ R0, R6, 0.15915493667125701904 ;  /* 0x3e22f98306007820 */ /* 0x000fc8000040c000 */
[----:B------:R-:W1:Y:S08]  /*01c0*/  MUFU.SIN R7, R0 ;  /* 0x0000000000077308 */ /* 0x000e700000000400 */
[----:B------:R-:W2:Y:S01]  /*01d0*/  MUFU.COS R6, R0 ;  /* 0x0000000000067308 */ /* 0x000ea20000000000 */
[----:B-1----:R-:W-:Y:S01]  /*01e0*/  FADD R7, -R7, -RZ ;  /* 0x800000ff07077221 */ /* 0x002fe20000000100 */
[----:B0-----:R-:W-:-:S05]  /*01f0*/  IMAD.WIDE R4, R2, 0x8, R4 ;  /* 0x0000000802047825 */ /* 0x001fca00078e0204 */
[----:B--2---:R0:W-:Y:S02]  /*0200*/  STG.E.64 desc[UR6][R4.64], R6 ;  /* 0x0000000604007986 */ /* 0x0041e4000c101b06 */
.L_x_9:
[----:B------:R-:W-:Y:S05]  /*0210*/  BSYNC.RECONVERGENT B0 ;  /* 0x0000000000007941 */ /* 0x000fea0003800200 */
.L_x_8:
[----:B------:R-:W1:Y:S02]  /*0220*/  LDCU UR5, c[0x0][0x394] ;  /* 0x00007280ff0577ac */ /* 0x000e640008000800 */
[----:B-1----:R-:W-:-:S04]  /*0230*/  ULEA.HI UR4, UR5, UR5, URZ, 0x1 ;  /* 0x0000000505047291 */ /* 0x002fc8000f8f08ff */
[----:B------:R-:W-:-:S06]  /*0240*/  USHF.R.S32.HI UR4, URZ, 0x1, UR4 ;  /* 0x00000001ff047899 */ /* 0x000fcc0008011404 */
[----:B------:R-:W-:-:S13]  /*0250*/  ISETP.GT.AND P0, PT, R2, UR4, PT ;  /* 0x0000000402007c0c */ /* 0x000fda000bf04270 */
[----:B------:R-:W-:Y:S05]  /*0260*/  @P0 EXIT ;  /* 0x000000000000094d */ /* 0x000fea0003800000 */
[----:B------:R-:W-:Y:S01]  /*0270*/  USHF.L.U32 UR4, UR5, 0x1, URZ ;  /* 0x0000000105047899 */ /* 0x000fe200080006ff */
[----:B------:R-:W-:Y:S01]  /*0280*/  I2FP.F32.S32 R0, R2 ;  /* 0x0000000200007245 */ /* 0x000fe20000201400 */
[----:B------:R-:W-:Y:S04]  /*0290*/  BSSY.RECONVERGENT B0, `(.L_x_12) ;  /* 0x000000d000007945 */ /* 0x000fe80003800200 */
[----:B------:R-:W-:Y:S01]  /*02a0*/  I2FP.F32.S32 R3, UR4 ;  /* 0x0000000400037c45 */ /* 0x000fe20008201400 */
[----:B------:R-:W-:-:S03]  /*02b0*/  FMUL R0, R0, 3.1415927410125732422 ;  /* 0x40490fdb00007820 */ /* 0x000fc60000400000 */
[----:B0-----:R-:W0:Y:S08]  /*02c0*/  MUFU.RCP R4, R3 ;  /* 0x0000000300047308 */ /* 0x001e300000001000 */
        /* <DEDUP_REMOVED lines=9> */
.L_x_13:
[----:B------:R-:W-:Y:S05]  /*0360*/  BSYNC.RECONVERGENT B0 ;  /* 0x0000000000007941 */ /* 0x000fea0003800200 */
.L_x_12:
[----:B------:R-:W0:Y:S01]  /*0370*/  LDC.64 R4, c[0x0][0x388] ;  /* 0x0000e200ff047b82 */ /* 0x000e220000000a00 */
[----:B------:R-:W-:-:S04]  /*0380*/  FMUL.RZ R0, R6, 0.15915493667125701904 ;  /* 0x3e22f98306007820 */ /* 0x000fc8000040c000 */
[----:B------:R-:W1:Y:S08]  /*0390*/  MUFU.SIN R7, R0 ;  /* 0x0000000000077308 */ /* 0x000e700000000400 */
[----:B------:R-:W2:Y:S01]  /*03a0*/  MUFU.COS R6, R0 ;  /* 0x0000000000067308 */ /* 0x000ea20000000000 */
[----:B-1----:R-:W-:Y:S01]  /*03b0*/  FADD R7, -R7, -RZ ;  /* 0x800000ff07077221 */ /* 0x002fe20000000100 */
[----:B0-----:R-:W-:-:S05]  /*03c0*/  IMAD.WIDE R2, R2, 0x8, R4 ;  /* 0x0000000802027825 */ /* 0x001fca00078e0204 */
[----:B--2---:R-:W-:Y:S01]  /*03d0*/  STG.E.64 desc[UR6][R2.64], R6 ;  /* 0x0000000602007986 */ /* 0x004fe2000c101b06 */
[----:B------:R-:W-:Y:S05]  /*03e0*/  EXIT ;  /* 0x000000000000794d */ /* 0x000fea0003800000 */
        .weak           $__internal_0_$__cuda_sm3x_div_rn_noftz_f32_slowpath
        .type           $__internal_0_$__cuda_sm3x_div_rn_noftz_f32_slowpath,@function
        .size           $__internal_0_$__cuda_sm3x_div_rn_noftz_f32_slowpath,(.L_x_57 - $__internal_0_$__cuda_sm3x_div_rn_noftz_f32_slowpath)
$__internal_0_$__cuda_sm3x_div_rn_noftz_f32_slowpath:
[----:B------:R-:W-:Y:S01]  /*03f0*/  SHF.R.U32.HI R6, RZ, 0x17, R3 ;  /* 0x00000017ff067819 */ /* 0x000fe20000011603 */
[----:B------:R-:W-:Y:S01]  /*0400*/  BSSY.RECONVERGENT B2, `(.L_x_14) ;  /* 0x0000062000027945 */ /* 0x000fe20003800200 */
[----:B------:R-:W-:Y:S02]  /*0410*/  SHF.R.U32.HI R5, RZ, 0x17, R0 ;  /* 0x00000017ff057819 */ /* 0x000fe40000011600 */
[----:B------:R-:W-:Y:S02]  /*0420*/  LOP3.LUT R10, R6, 0xff, RZ, 0xc0, !PT ;  /* 0x000000ff060a7812 */ /* 0x000fe400078ec0ff */
[----:B------:R-:W-:-:S03]  /*0430*/  LOP3.LUT R8, R5, 0xff, RZ, 0xc0, !PT ;  /* 0x000000ff05087812 */ /* 0x000fc600078ec0ff */
[----:B------:R-:W-:Y:S02]  /*0440*/  VIADD R7, R10, 0xffffffff ;  /* 0xffffffff0a077836 */ /* 0x000fe40000000000 */
[----:B------:R-:W-:-:S03]  /*0450*/  VIADD R6, R8, 0xffffffff ;  /* 0xffffffff08067836 */ /* 0x000fc60000000000 */
[----:B------:R-:W-:-:S04]  /*0460*/  ISETP.GT.U32.AND P0, PT, R7, 0xfd, PT ;  /* 0x000000fd0700780c */ /* 0x000fc80003f04070 */
[----:B------:R-:W-:-:S13]  /*0470*/  ISETP.GT.U32.OR P0, PT, R6, 0xfd, P0 ;  /* 0x000000fd0600780c */ /* 0x000fda0000704470 */
[----:B------:R-:W-:Y:S01]  /*0480*/  @!P0 IMAD.MOV.U32 R5, RZ, RZ, RZ ;  /* 0x000000ffff058224 */ /* 0x000fe200078e00ff */
[----:B------:R-:W-:Y:S06]  /*0490*/  @!P0 BRA `(.L_x_15) ;  /* 0x00000000005c8947 */ /* 0x000fec0003800000 */
[----:B------:R-:W-:Y:S02]  /*04a0*/  FSETP.GTU.FTZ.AND P0, PT, |R0|, +INF , PT ;  /* 0x7f8000000000780b */ /* 0x000fe40003f1c200 */
[----:B------:R-:W-:-:S04]  /*04b0*/  FSETP.GTU.FTZ.AND P1, PT, |R3|, +INF , PT ;  /* 0x7f8000000300780b */ /* 0x000fc80003f3c200 */
[----:B------:R-:W-:-:S13]  /*04c0*/  PLOP3.LUT P0, PT, P0, P1, PT, 0xf8, 0x8f ;  /* 0x00000000008f781c */ /* 0x000fda0000703f70 */
[----:B------:R-:W-:Y:S05]  /*04d0*/  @P0 BRA `(.L_x_16) ;  /* 0x00000004004c0947 */ /* 0x000fea0003800000 */
[----:B------:R-:W-:-:S13]  /*04e0*/  LOP3.LUT P0, RZ, R3, 0x7fffffff, R0, 0xc8, !PT ;  /* 0x7fffffff03ff7812 */ /* 0x000fda000780c800 */
[----:B------:R-:W-:Y:S05]  /*04f0*/  @!P0 BRA `(.L_x_17) ;  /* 0x00000004003c8947 */ /* 0x000fea0003800000 */
[C---:B------:R-:W-:Y:S02]  /*0500*/  FSETP.NEU.FTZ.AND P2, PT, |R0|.reuse, +INF , PT ;  /* 0x7f8000000000780b */ /* 0x040fe40003f5d200 */
[----:B------:R-:W-:Y:S02]  /*0510*/  FSETP.NEU.FTZ.AND P1, PT, |R3|, +INF , PT ;  /* 0x7f8000000300780b */ /* 0x000fe40003f3d200 */
[----:B------:R-:W-:-:S11]  /*0520*/  FSETP.NEU.FTZ.AND P0, PT, |R0|, +INF , PT ;  /* 0x7f8000000000780b */ /* 0x000fd60003f1d200 */
[----:B------:R-:W-:Y:S05]  /*0530*/  @!P1 BRA !P2, `(.L_x_17) ;  /* 0x00000004002c9947 */ /* 0x000fea0005000000 */
[----:B------:R-:W-:-:S04]  /*0540*/  LOP3.LUT P2, RZ, R0, 0x7fffffff, RZ, 0xc0, !PT ;  /* 0x7fffffff00ff7812 */ /* 0x000fc8000784c0ff */
[----:B------:R-:W-:-:S13]  /*0550*/  PLOP3.LUT P1, PT, P1, P2, PT, 0x2f, 0xf2 ;  /* 0x0000000000f2781c */ /* 0x000fda0000f24577 */
[----:B------:R-:W-:Y:S05]  /*0560*/  @P1 BRA `(.L_x_18) ;  /* 0x0000000400181947 */ /* 0x000fea0003800000 */
[----:B------:R-:W-:-:S04]  /*0570*/  LOP3.LUT P1, RZ, R3, 0x7fffffff, RZ, 0xc0, !PT ;  /* 0x7fffffff03ff7812 */ /* 0x000fc8000782c0ff */
[----:B------:R-:W-:-:S13]  /*0580*/  PLOP3.LUT P0, PT, P0, P1, PT, 0x2f, 0xf2 ;  /* 0x0000000000f2781c */ /* 0x000fda0000702577 */
[----:B------:R-:W-:Y:S05]  /*0590*/  @P0 BRA `(.L_x_19) ;  /* 0x0000000400000947 */ /* 0x000fea0003800000 */
[----:B------:R-:W-:Y:S02]  /*05a0*/  ISETP.GE.AND P0, PT, R6, RZ, PT ;  /* 0x000000ff0600720c */ /* 0x000fe40003f06270 */
[----:B------:R-:W-:-:S11]  /*05b0*/  ISETP.GE.AND P1, PT, R7, RZ, PT ;  /* 0x000000ff0700720c */ /* 0x000fd60003f26270 */
[----:B------:R-:W-:Y:S02]  /*05c0*/  @P0 IMAD.MOV.U32 R5, RZ, RZ, RZ ;  /* 0x000000ffff050224 */ /* 0x000fe400078e00ff */
[----:B------:R-:W-:Y:S01]  /*05d0*/  @!P0 FFMA R0, R0, 1.84467440737095516160e+19, RZ ;  /* 0x5f80000000008823 */ /* 0x000fe200000000ff */
[----:B------:R-:W-:Y:S02]  /*05e0*/  @!P0 IMAD.MOV.U32 R5, RZ, RZ, -0x40 ;  /* 0xffffffc0ff058424 */ /* 0x000fe400078e00ff */
[----:B------:R-:W-:Y:S02]  /*05f0*/  @!P1 FFMA R3, R3, 1.84467440737095516160e+19, RZ ;  /* 0x5f80000003039823 */ /* 0x000fe400000000ff */
[----:B------:R-:W-:-:S07]  /*0600*/  @!P1 VIADD R5, R5, 0x40 ;  /* 0x0000004005059836 */ /* 0x000fce0000000000 */
.L_x_15:
[----:B------:R-:W-:Y:S01]  /*0610*/  LEA R6, R10, 0xc0800000, 0x17 ;  /* 0xc08000000a067811 */ /* 0x000fe200078eb8ff */
[----:B------:R-:W-:Y:S04]  /*0620*/  BSSY.RECONVERGENT B3, `(.L_x_20) ;  /* 0x0000036000037945 */ /* 0x000fe80003800200 */
[----:B------:R-:W-:Y:S02]  /*0630*/  IMAD.IADD R6, R3, 0x1, -R6 ;  /* 0x0000000103067824 */ /* 0x000fe400078e0a06 */
[----:B------:R-:W-:Y:S02]  /*0640*/  VIADD R3, R8, 0xffffff81 ;  /* 0xffffff8108037836 */ /* 0x000fe40000000000 */
[----:B------:R0:W1:Y:S01]  /*0650*/  MUFU.RCP R7, R6 ;  /* 0x0000000600077308 */ /* 0x0000620000001000 */
[----:B------:R-:W-:Y:S01]  /*0660*/  FADD.FTZ R9, -R6, -RZ ;  /* 0x800000ff06097221 */ /* 0x000fe20000010100 */
[C---:B------:R-:W-:Y:S01]  /*0670*/  IMAD R0, R3.reuse, -0x800000, R0 ;  /* 0xff80000003007824 */ /* 0x040fe200078e0200 */
[----:B0-----:R-:W-:-:S05]  /*0680*/  IADD3 R6, PT, PT, R3, 0x7f, -R10 ;  /* 0x0000007f03067810 */ /* 0x001fca0007ffe80a */
[----:B------:R-:W-:Y:S02]  /*0690*/  IMAD.IADD R6, R6, 0x1, R5 ;  /* 0x0000000106067824 */ /* 0x000fe400078e0205 */
[----:B-1----:R-:W-:-:S04]  /*06a0*/  FFMA R8, R7, R9, 1 ;  /* 0x3f80000007087423 */ /* 0x002fc80000000009 */
[----:B------:R-:W-:-:S04]  /*06b0*/  FFMA R12, R7, R8, R7 ;  /* 0x00000008070c7223 */ /* 0x000fc80000000007 */
[----:B------:R-:W-:-:S04]  /*06c0*/  FFMA R7, R0, R12, RZ ;  /* 0x0000000c00077223 */ /* 0x000fc800000000ff */
[----:B------:R-:W-:-:S04]  /*06d0*/  FFMA R8, R9, R7, R0 ;  /* 0x0000000709087223 */ /* 0x000fc80000000000 */
[----:B------:R-:W-:-:S04]  /*06e0*/  FFMA R7, R12, R8, R7 ;  /* 0x000000080c077223 */ /* 0x000fc80000000007 */
[----:B------:R-:W-:-:S04]  /*06f0*/  FFMA R8, R9, R7, R0 ;  /* 0x0000000709087223 */ /* 0x000fc80000000000 */
[----:B------:R-:W-:-:S05]  /*0700*/  FFMA R0, R12, R8, R7 ;  /* 0x000000080c007223 */ /* 0x000fca0000000007 */
[----:B------:R-:W-:-:S04]  /*0710*/  SHF.R.U32.HI R3, RZ, 0x17, R0 ;  /* 0x00000017ff037819 */ /* 0x000fc80000011600 */
[----:B------:R-:W-:-:S05]  /*0720*/  LOP3.LUT R3, R3, 0xff, RZ, 0xc0, !PT ;  /* 0x000000ff03037812 */ /* 0x000fca00078ec0ff */
[----:B------:R-:W-:-:S04]  /*0730*/  IMAD.IADD R9, R3, 0x1, R6 ;  /* 0x0000000103097824 */ /* 0x000fc800078e0206 */
[----:B------:R-:W-:-:S05]  /*0740*/  VIADD R3, R9, 0xffffffff ;  /* 0xffffffff09037836 */ /* 0x000fca0000000000 */
[----:B------:R-:W-:-:S13]  /*0750*/  ISETP.GE.U32.AND P0, PT, R3, 0xfe, PT ;  /* 0x000000fe0300780c */ /* 0x000fda0003f06070 */
[----:B------:R-:W-:Y:S05]  /*0760*/  @!P0 BRA `(.L_x_21) ;  /* 0x0000000000808947 */ /* 0x000fea0003800000 */
[----:B------:R-:W-:-:S13]  /*0770*/  ISETP.GT.AND P0, PT, R9, 0xfe, PT ;  /* 0x000000fe0900780c */ /* 0x000fda0003f04270 */
[----:B------:R-:W-:Y:S05]  /*0780*/  @P0 BRA `(.L_x_22) ;  /* 0x00000000006c0947 */ /* 0x000fea0003800000 */
[----:B------:R-:W-:-:S13]  /*0790*/  ISETP.GE.AND P0, PT, R9, 0x1, PT ;  /* 0x000000010900780c */ /* 0x000fda0003f06270 */
[----:B------:R-:W-:Y:S05]  /*07a0*/  @P0 BRA `(.L_x_23) ;  /* 0x0000000000740947 */ /* 0x000fea0003800000 */
[----:B------:R-:W-:Y:S02]  /*07b0*/  ISETP.GE.AND P0, PT, R9, -0x18, PT ;  /* 0xffffffe80900780c */ /* 0x000fe40003f06270 */
[----:B------:R-:W-:-:S11]  /*07c0*/  LOP3.LUT R0, R0, 0x80000000, RZ, 0xc0, !PT ;  /* 0x8000000000007812 */ /* 0x000fd600078ec0ff */
[----:B------:R-:W-:Y:S05]  /*07d0*/  @!P0 BRA `(.L_x_23) ;  /* 0x0000000000688947 */ /* 0x000fea0003800000 */
[CCC-:B------:R-:W-:Y:S01]  /*07e0*/  FFMA.RZ R3, R12.reuse, R8.reuse, R7.reuse ;  /* 0x000000080c037223 */ /* 0x1c0fe2000000c007 */
[CCC-:B------:R-:W-:Y:S01]  /*07f0*/  FFMA.RM R6, R12.reuse, R8.reuse, R7.reuse ;  /* 0x000000080c067223 */ /* 0x1c0fe20000004007 */
[C---:B------:R-:W-:Y:S02]  /*0800*/  ISETP.NE.AND P2, PT, R9.reuse, RZ, PT ;  /* 0x000000ff0900720c */ /* 0x040fe40003f45270 */
[----:B------:R-:W-:Y:S02]  /*0810*/  ISETP.NE.AND P1, PT, R9, RZ, PT ;  /* 0x000000ff0900720c */ /* 0x000fe40003f25270 */
[----:B------:R-:W-:Y:S01]  /*0820*/  LOP3.LUT R5, R3, 0x7fffff, RZ, 0xc0, !PT ;  /* 0x007fffff03057812 */ /* 0x000fe200078ec0ff */
[----:B------:R-:W-:Y:S01]  /*0830*/  FFMA.RP R3, R12, R8, R7 ;  /* 0x000000080c037223 */ /* 0x000fe20000008007 */
[----:B------:R-:W-:Y:S02]  /*0840*/  VIADD R8, R9, 0x20 ;  /* 0x0000002009087836 */ /* 0x000fe40000000000 */
[----:B------:R-:W-:Y:S01]  /*0850*/  LOP3.LUT R5, R5, 0x800000, RZ, 0xfc, !PT ;  /* 0x0080000005057812 */ /* 0x000fe200078efcff */
[----:B------:R-:W-:Y:S01]  /*0860*/  IMAD.MOV R7, RZ, RZ, -R9 ;  /* 0x000000ffff077224 */ /* 0x000fe200078e0a09 */
[----:B------:R-:W-:-:S02]  /*0870*/  FSETP.NEU.FTZ.AND P0, PT, R3, R6, PT ;  /* 0x000000060300720b */ /* 0x000fc40003f1d000 */
[----:B------:R-:W-:Y:S02]  /*0880*/  SHF.L.U32 R8, R5, R8, RZ ;  /* 0x0000000805087219 */ /* 0x000fe400000006ff */
[----:B------:R-:W-:Y:S02]  /*0890*/  SEL R6, R7, RZ, P2 ;  /* 0x000000ff07067207 */ /* 0x000fe40001000000 */
[----:B------:R-:W-:Y:S02]  /*08a0*/  ISETP.NE.AND P1, PT, R8, RZ, P1 ;  /* 0x000000ff0800720c */ /* 0x000fe40000f25270 */
[----:B------:R-:W-:Y:S02]  /*08b0*/  SHF.R.U32.HI R6, RZ, R6, R5 ;  /* 0x00000006ff067219 */ /* 0x000fe40000011605 */
[----:B------:R-:W-:Y:S02]  /*08c0*/  PLOP3.LUT P0, PT, P0, P1, PT, 0xf8, 0x8f ;  /* 0x00000000008f781c */ /* 0x000fe40000703f70 */
[----:B------:R-:W-:-:S02]  /*08d0*/  SHF.R.U32.HI R8, RZ, 0x1, R6 ;  /* 0x00000001ff087819 */ /* 0x000fc40000011606 */
[----:B------:R-:W-:-:S04]  /*08e0*/  SEL R3, RZ, 0x1, !P0 ;  /* 0x00000001ff037807 */ /* 0x000fc80004000000 */
[----:B------:R-:W-:-:S04]  /*08f0*/  LOP3.LUT R3, R3, 0x1, R8, 0xf8, !PT ;  /* 0x0000000103037812 */ /* 0x000fc800078ef808 */
[----:B------:R-:W-:-:S05]  /*0900*/  LOP3.LUT R3, R3, R6, RZ, 0xc0, !PT ;  /* 0x0000000603037212 */ /* 0x000fca00078ec0ff */
[----:B------:R-:W-:-:S05]  /*0910*/  IMAD.IADD R3, R8, 0x1, R3 ;  /* 0x0000000108037824 */ /* 0x000fca00078e0203 */
[----:B------:R-:W-:Y:S01]  /*0920*/  LOP3.LUT R0, R3, R0, RZ, 0xfc, !PT ;  /* 0x0000000003007212 */ /* 0x000fe200078efcff */
[----:B------:R-:W-:Y:S06]  /*0930*/  BRA `(.L_x_23) ;  /* 0x0000000000107947 */ /* 0x000fec0003800000 */
.L_x_22:
[----:B------:R-:W-:-:S04]  /*0940*/  LOP3.LUT R0, R0, 0x80000000, RZ, 0xc0, !PT ;  /* 0x8000000000007812 */ /* 0x000fc800078ec0ff */
[----:B------:R-:W-:Y:S01]  /*0950*/  LOP3.LUT R0, R0, 0x7f800000, RZ, 0xfc, !PT ;  /* 0x7f80000000007812 */ /* 0x000fe200078efcff */
[----:B------:R-:W-:Y:S06]  /*0960*/  BRA `(.L_x_23) ;  /* 0x0000000000047947 */ /* 0x000fec0003800000 */
.L_x_21:
[----:B------:R-:W-:-:S07]  /*0970*/  IMAD R0, R6, 0x800000, R0 ;  /* 0x0080000006007824 */ /* 0x000fce00078e0200 */
.L_x_23:
[----:B------:R-:W-:Y:S05]  /*0980*/  BSYNC.RECONVERGENT B3 ;  /* 0x0000000000037941 */ /* 0x000fea0003800200 */
.L_x_20:
[----:B------:R-:W-:Y:S05]  /*0990*/  BRA `(.L_x_24) ;  /* 0x0000000000207947 */ /* 0x000fea0003800000 */
.L_x_19:
[----:B------:R-:W-:-:S04]  /*09a0*/  LOP3.LUT R0, R3, 0x80000000, R0, 0x48, !PT ;  /* 0x8000000003007812 */ /* 0x000fc800078e4800 */
[----:B------:R-:W-:Y:S01]  /*09b0*/  LOP3.LUT R0, R0, 0x7f800000, RZ, 0xfc, !PT ;  /* 0x7f80000000007812 */ /* 0x000fe200078efcff */
[----:B------:R-:W-:Y:S06]  /*09c0*/  BRA `(.L_x_24) ;  /* 0x0000000000147947 */ /* 0x000fec0003800000 */
.L_x_18:
[----:B------:R-:W-:Y:S01]  /*09d0*/  LOP3.LUT R0, R3, 0x80000000, R0, 0x48, !PT ;  /* 0x8000000003007812 */ /* 0x000fe200078e4800 */
[----:B------:R-:W-:Y:S06]  /*09e0*/  BRA `(.L_x_24) ;  /* 0x00000000000c7947 */ /* 0x000fec0003800000 */
.L_x_17:
[----:B------:R-:W0:Y:S01]  /*09f0*/  MUFU.RSQ R0, -QNAN ;  /* 0xffc0000000007908 */ /* 0x000e220000001400 */
[----:B------:R-:W-:Y:S05]  /*0a00*/  BRA `(.L_x_24) ;  /* 0x0000000000047947 */ /* 0x000fea0003800000 */
.L_x_16:
[----:B------:R-:W-:-:S07]  /*0a10*/  FADD.FTZ R0, R0, R3 ;  /* 0x0000000300007221 */ /* 0x000fce0000010000 */
.L_x_24:
[----:B------:R-:W-:Y:S05]  /*0a20*/  BSYNC.RECONVERGENT B2 ;  /* 0x0000000000027941 */ /* 0x000fea0003800200 */
.L_x_14:
[----:B------:R-:W-:Y:S02]  /*0a30*/  IMAD.MOV.U32 R5, RZ, RZ, 0x0 ;  /* 0x00000000ff057424 */ /* 0x000fe400078e00ff */
[----:B0-----:R-:W-:Y:S02]  /*0a40*/  IMAD.MOV.U32 R6, RZ, RZ, R0 ;  /* 0x000000ffff067224 */ /* 0x001fe400078e0000 */
[----:B------:R-:W-:Y:S05]  /*0a50*/  RET.REL.NODEC R4 `(_Z14precomputeExpkP6float2S0_ii) ;  /* 0xfffffff404687950 */ /* 0x000fea0003c3ffff */
.L_x_25:
        /* <DEDUP_REMOVED lines=10> */
.L_x_57:


//--------------------- .text._Z14precomputeExpkP7double2S0_ii --------------------------
	.section	.text._Z14precomputeExpkP7double2S0_ii,"ax",@progbits
	.align	128
        .global         _Z14precomputeExpkP7double2S0_ii
        .type           _Z14precomputeExpkP7double2S0_ii,@function
        .size           _Z14precomputeExpkP7double2S0_ii,(.L_x_59 - _Z14precomputeExpkP7double2S0_ii)
        .other          _Z14precomputeExpkP7double2S0_ii,@"STO_CUDA_ENTRY STV_DEFAULT"
_Z14precomputeExpkP7double2S0_ii:
.text._Z14precomputeExpkP7double2S0_ii:
[----:B------:R-:W0:Y:S01]  /*0000*/  LDC R1, c[0x0][0x37c] ;  /* 0x0000df00ff017b82 */ /* 0x000e220000000800 */
[----:B------:R-:W1:Y:S01]  /*0010*/  S2R R4, SR_CTAID.X ;  /* 0x0000000000047919 */ /* 0x000e620000002500 */
[----:B------:R-:W1:Y:S01]  /*0020*/  LDCU UR4, c[0x0][0x360] ;  /* 0x00006c00ff0477ac */ /* 0x000e620008000800 */
[----:B------:R-:W-:Y:S01]  /*0030*/  BSSY.RECONVERGENT B0, `(.L_x_26) ;  /* 0x000009d000007945 */ /* 0x000fe20003800200 */
[----:B0-----:R-:W-:Y:S01]  /*0040*/  VIADD R1, R1, 0xffffffd8 ;  /* 0xffffffd801017836 */ /* 0x001fe20000000000 */
[----:B------:R-:W1:Y:S01]  /*0050*/  S2R R3, SR_TID.X ;  /* 0x0000000000037919 */ /* 0x000e620000002100 */
[----:B------:R-:W0:Y:S01]  /*0060*/  LDCU UR8, c[0x0][0x390] ;  /* 0x00007200ff0877ac */ /* 0x000e220008000800 */
[----:B------:R-:W2:Y:S01]  /*0070*/  LDCU.64 UR6, c[0x0][0x358] ;  /* 0x00006b00ff0677ac */ /* 0x000ea20008000a00 */
[----:B-1----:R-:W-:-:S05]  /*0080*/  IMAD R4, R4, UR4, R3 ;  /* 0x0000000404047c24 */ /* 0x002fca000f8e0203 */
[----:B0-----:R-:W-:-:S13]  /*0090*/  ISETP.GE.AND P0, PT, R4, UR8, PT ;  /* 0x0000000804007c0c */ /* 0x001fda000bf06270 */
[----:B--2---:R-:W-:Y:S05]  /*00a0*/  @P0 BRA `(.L_x_27) ;  /* 0x0000000800540947 */ /* 0x004fea0003800000 */
[----:B------:R-:W-:Y:S01]  /*00b0*/  USHF.L.U32 UR4, UR8, 0x1, URZ ;  /* 0x0000000108047899 */ /* 0x000fe200080006ff */
[----:B------:R-:W-:Y:S01]  /*00c0*/  IMAD.MOV.U32 R8, RZ, RZ, 0x1 ;  /* 0x00000001ff087424 */ /* 0x000fe200078e00ff */
[----:B------:R-:W-:Y:S01]  /*00d0*/  UMOV UR5, 0x400921fb ;  /* 0x400921fb00057882 */ /* 0x000fe20000000000 */
[----:B------:R-:W-:Y:S06]  /*00e0*/  BSSY.RECONVERGENT B1, `(.L_x_28) ;  /* 0x0000016000017945 */ /* 0x000fec0003800200 */
[----:B------:R-:W0:Y:S01]  /*00f0*/  I2F.F64 R6, UR4 ;  /* 0x0000000400067d12 */ /* 0x000e220008201c00 */
[----:B------:R-:W-:-:S07]  /*0100*/  UMOV UR4, 0x54442d18 ;  /* 0x54442d1800047882 */ /* 0x000fce0000000000 */
[----:B0-----:R-:W0:Y:S02]  /*0110*/  MUFU.RCP64H R9, R7 ;  /* 0x0000000700097308 */ /* 0x001e240000001800 */
[----:B0-----:R-:W-:-:S08]  /*0120*/  DFMA R2, -R6, R8, 1 ;  /* 0x3ff000000602742b */ /* 0x001fd00000000108 */
[----:B------:R-:W-:Y:S02]  /*0130*/  DFMA R10, R2, R2, R2 ;  /* 0x00000002020a722b */ /* 0x000fe40000000002 */
[----:B------:R-:W0:Y:S06]  /*0140*/  I2F.F64 R2, R4 ;  /* 0x0000000400027312 */ /* 0x000e2c0000201c00 */
[----:B------:R-:W-:-:S08]  /*0150*/  DFMA R10, R8, R10, R8 ;  /* 0x0000000a080a722b */ /* 0x000fd00000000008 */
[----:B------:R-:W-:Y:S02]  /*0160*/  DFMA R12, -R6, R10, 1 ;  /* 0x3ff00000060c742b */ /* 0x000fe4000000010a */
[----:B0-----:R-:W-:-:S06]  /*0170*/  DMUL R8, R2, UR4 ;  /* 0x0000000402087c28 */ /* 0x001fcc0008000000 */
[----:B------:R-:W-:-:S04]  /*0180*/  DFMA R12, R10, R12, R10 ;  /* 0x0000000c0a0c722b */ /* 0x000fc8000000000a */
[----:B------:R-:W-:-:S04]  /*0190*/  FSETP.GEU.AND P1, PT, |R9|, 6.5827683646048100446e-37, PT ;  /* 0x036000000900780b */ /* 0x000fc80003f2e200 */
[----:B------:R-:W-:-:S08]  /*01a0*/  DMUL R2, R8, R12 ;  /* 0x0000000c08027228 */ /* 0x000fd00000000000 */
[----:B------:R-:W-:-:S08]  /*01b0*/  DFMA R10, -R6, R2, R8 ;  /* 0x00000002060a722b */ /* 0x000fd00000000108 */
[----:B------:R-:W-:-:S10]  /*01c0*/  DFMA R2, R12, R10, R2 ;  /* 0x0000000a0c02722b */ /* 0x000fd40000000002 */
[----:B------:R-:W-:-:S05]  /*01d0*/  FFMA R0, RZ, R7, R3 ;  /* 0x00000007ff007223 */ /* 0x000fca0000000003 */
[----:B------:R-:W-:-:S13]  /*01e0*/  FSETP.GT.AND P0, PT, |R0|, 1.469367938527859385e-39, PT ;  /* 0x001000000000780b */ /* 0x000fda0003f04200 */
[----:B------:R-:W-:Y:S05]  /*01f0*/  @P0 BRA P1, `(.L_x_29) ;  /* 0x0000000000100947 */ /* 0x000fea0000800000 */
[----:B------:R-:W-:-:S07]  /*0200*/  MOV R0, 0x220 ;  /* 0x0000022000007802 */ /* 0x000fce0000000f00 */
[----:B------:R-:W-:Y:S05]  /*0210*/  CALL.REL.NOINC `($__internal_1_$__cuda_sm20_div_rn_f64_full) ;  /* 0x0000001000707944 */ /* 0x000fea0003c00000 */
[----:B------:R-:W-:Y:S02]  /*0220*/  IMAD.MOV.U32 R2, RZ, RZ, R12 ;  /* 0x000000ffff027224 */ /* 0x000fe400078e000c */
[----:B------:R-:W-:-:S07]  /*0230*/  IMAD.MOV.U32 R3, RZ, RZ, R13 ;  /* 0x000000ffff037224 */ /* 0x000fce00078e000d */
.L_x_29:
[----:B------:R-:W-:Y:S05]  /*0240*/  BSYNC.RECONVERGENT B1 ;  /* 0x0000000000017941 */ /* 0x000fea0003800200 */
.L_x_28:
[----:B------:R-:W-:Y:S01]  /*0250*/  DSETP.NEU.AND P0, PT, |R2|, +INF , PT ;  /* 0x7ff000000200742a */ /* 0x000fe20003f0d200 */
[----:B------:R-:W-:-:S13]  /*0260*/  BSSY.RECONVERGENT B1, `(.L_x_30) ;  /* 0x000001d000017945 */ /* 0x000fda0003800200 */
[----:B------:R-:W-:Y:S01]  /*0270*/  @!P0 DMUL R6, RZ, R2 ;  /* 0x00000002ff068228 */ /* 0x000fe20000000000 */
[----:B------:R-:W-:Y:S01]  /*0280*/  @!P0 IMAD.MOV.U32 R0, RZ, RZ, 0x1 ;  /* 0x00000001ff008424 */ /* 0x000fe200078e00ff */
[----:B------:R-:W-:Y:S09]  /*0290*/  @!P0 BRA `(.L_x_31) ;  /* 0x0000000000648947 */ /* 0x000ff20003800000 */
[----:B------:R-:W-:Y:S01]  /*02a0*/  UMOV UR4, 0x6dc9c883 ;  /* 0x6dc9c88300047882 */ /* 0x000fe20000000000 */
[----:B------:R-:W-:Y:S01]  /*02b0*/  UMOV UR5, 0x3fe45f30 ;  /* 0x3fe45f3000057882 */ /* 0x000fe20000000000 */
[C---:B------:R-:W-:Y:S01]  /*02c0*/  DSETP.GE.AND P0, PT, |R2|.reuse, 2.14748364800000000000e+09, PT ;  /* 0x41e000000200742a */ /* 0x040fe20003f06200 */
[----:B------:R-:W-:Y:S01]  /*02d0*/  BSSY.RECONVERGENT B2, `(.L_x_32) ;  /* 0x0000014000027945 */ /* 0x000fe20003800200 */
[----:B------:R-:W-:Y:S01]  /*02e0*/  DMUL R8, R2, UR4 ;  /* 0x0000000402087c28 */ /* 0x000fe20008000000 */
[----:B------:R-:W-:Y:S01]  /*02f0*/  UMOV UR4, 0x54442d18 ;  /* 0x54442d1800047882 */ /* 0x000fe20000000000 */
[----:B------:R-:W-:-:S04]  /*0300*/  UMOV UR5, 0x3ff921fb ;  /* 0x3ff921fb00057882 */ /* 0x000fc80000000000 */
[----:B------:R-:W0:Y:S08]  /*0310*/  F2I.F64 R0, R8 ;  /* 0x0000000800007311 */ /* 0x000e300000301100 */
[----:B0-----:R-:W0:Y:S02]  /*0320*/  I2F.F64 R6, R0 ;  /* 0x0000000000067312 */ /* 0x001e240000201c00 */
[----:B0-----:R-:W-:Y:S01]  /*0330*/  DFMA R10, R6, -UR4, R2 ;  /* 0x80000004060a7c2b */ /* 0x001fe20008000002 */
[----:B------:R-:W-:Y:S01]  /*0340*/  UMOV UR4, 0x33145c00 ;  /* 0x33145c0000047882 */ /* 0x000fe20000000000 */
[----:B------:R-:W-:-:S06]  /*0350*/  UMOV UR5, 0x3c91a626 ;  /* 0x3c91a62600057882 */ /* 0x000fcc0000000000 */
[----:B------:R-:W-:Y:S01]  /*0360*/  DFMA R10, R6, -UR4, R10 ;  /* 0x80000004060a7c2b */ /* 0x000fe2000800000a */
[----:B------:R-:W-:Y:S01]  /*0370*/  UMOV UR4, 0x252049c0 ;  /* 0x252049c000047882 */ /* 0x000fe20000000000 */
[----:B------:R-:W-:-:S06]  /*0380*/  UMOV UR5, 0x397b839a ;  /* 0x397b839a00057882 */ /* 0x000fcc0000000000 */
[----:B------:R-:W-:Y:S01]  /*0390*/  DFMA R6, R6, -UR4, R10 ;  /* 0x8000000406067c2b */ /* 0x000fe2000800000a */
[----:B------:R-:W-:Y:S10]  /*03a0*/  @!P0 BRA `(.L_x_33) ;  /* 0x0000000000188947 */ /* 0x000ff40003800000 */
[----:B------:R-:W-:Y:S01]  /*03b0*/  IMAD.MOV.U32 R10, RZ, RZ, R2 ;  /* 0x000000ffff0a7224 */ /* 0x000fe200078e0002 */
[----:B------:R-:W-:Y:S01]  /*03c0*/  MOV R6, 0x3f0 ;  /* 0x000003f000067802 */ /* 0x000fe20000000f00 */
[----:B------:R-:W-:-:S07]  /*03d0*/  IMAD.MOV.U32 R0, RZ, RZ, R3 ;  /* 0x000000ffff007224 */ /* 0x000fce00078e0003 */
[----:B------:R-:W-:Y:S05]  /*03e0*/  CALL.REL.NOINC `($_Z14precomputeExpkP7double2S0_ii$__internal_trig_reduction_slowpathd) ;  /* 0x00000014006c7944 */ /* 0x000fea0003c00000 */
[----:B------:R-:W-:Y:S02]  /*03f0*/  IMAD.MOV.U32 R6, RZ, RZ, R8 ;  /* 0x000000ffff067224 */ /* 0x000fe400078e0008 */
[----:B------:R-:W-:-:S07]  /*0400*/  IMAD.MOV.U32 R7, RZ, RZ, R9 ;  /* 0x000000ffff077224 */ /* 0x000fce00078e0009 */
.L_x_33:
[----:B------:R-:W-:Y:S05]  /*0410*/  BSYNC.RECONVERGENT B2 ;  /* 0x0000000000027941 */ /* 0x000fea0003800200 */
.L_x_32:
[----:B------:R-:W-:-:S07]  /*0420*/  VIADD R0, R0, 0x1 ;  /* 0x0000000100007836 */ /* 0x000fce0000000000 */
.L_x_31:
[----:B------:R-:W-:Y:S05]  /*0430*/  BSYNC.RECONVERGENT B1 ;  /* 0x0000000000017941 */ /* 0x000fea0003800200 */
.L_x_30:
[----:B------:R-:W0:Y:S01]  /*0440*/  LDCU.64 UR4, c[0x4][0x8] ;  /* 0x01000100ff0477ac */ /* 0x000e220008000a00 */
[----:B------:R-:W-:-:S05]  /*0450*/  IMAD.SHL.U32 R5, R0, 0x40, RZ ;  /* 0x0000004000057824 */ /* 0x000fca00078e00ff */
[----:B------:R-:W-:-:S04]  /*0460*/  LOP3.LUT R5, R5, 0x40, RZ, 0xc0, !PT ;  /* 0x0000004005057812 */ /* 0x000fc800078ec0ff */
[----:B0-----:R-:W-:-:S05]  /*0470*/  IADD3 R22, P0, PT, R5, UR4, RZ ;  /* 0x0000000405167c10 */ /* 0x001fca000ff1e0ff */
[----:B------:R-:W-:-:S05]  /*0480*/  IMAD.X R23, RZ, RZ, UR5, P0 ;  /* 0x00000005ff177e24 */ /* 0x000fca00080e06ff */
[----:B------:R-:W2:Y:S04]  /*0490*/  LDG.E.128.CONSTANT R8, desc[UR6][R22.64] ;  /* 0x0000000616087981 */ /* 0x000ea8000c1e9d00 */
[----:B------:R-:W3:Y:S04]  /*04a0*/  LDG.E.128.CONSTANT R12, desc[UR6][R22.64+0x10] ;  /* 0x00001006160c7981 */ /* 0x000ee8000c1e9d00 */
[----:B------:R-:W4:Y:S01]  /*04b0*/  LDG.E.128.CONSTANT R16, desc[UR6][R22.64+0x20] ;  /* 0x0000200616107981 */ /* 0x000f22000c1e9d00 */
[----:B------:R-:W-:Y:S01]  /*04c0*/  LOP3.LUT R5, R0, 0x1, RZ, 0xc0, !PT ;  /* 0x0000000100057812 */ /* 0x000fe200078ec0ff */
[----:B------:R-:W-:Y:S01]  /*04d0*/  IMAD.MOV.U32 R24, RZ, RZ, 0x20fd8164 ;  /* 0x20fd8164ff187424 */ /* 0x000fe200078e00ff */
[----:B------:R-:W-:Y:S01]  /*04e0*/  DMUL R20, R6, R6 ;  /* 0x0000000606147228 */ /* 0x000fe20000000000 */
[----:B------:R-:W-:Y:S01]  /*04f0*/  BSSY.RECONVERGENT B1, `(.L_x_34) ;  /* 0x000002d000017945 */ /* 0x000fe20003800200 */
[----:B------:R-:W-:Y:S01]  /*0500*/  ISETP.NE.U32.AND P0, PT, R5, 0x1, PT ;  /* 0x000000010500780c */ /* 0x000fe20003f05070 */
[----:B------:R-:W-:Y:S01]  /*0510*/  IMAD.MOV.U32 R5, RZ, RZ, 0x3da8ff83 ;  /* 0x3da8ff83ff057424 */ /* 0x000fe200078e00ff */
[----:B------:R-:W-:-:S02]  /*0520*/  DSETP.NEU.AND P1, PT, |R2|, +INF , PT ;  /* 0x7ff000000200742a */ /* 0x000fc40003f2d200 */
[----:B------:R-:W-:Y:S02]  /*0530*/  FSEL R24, R24, -8.06006814911005101289e+34, !P0 ;  /* 0xf9785eba18187808 */ /* 0x000fe40004000000 */
[----:B------:R-:W-:-:S06]  /*0540*/  FSEL R25, -R5, 0.11223486810922622681, !P0 ;  /* 0x3de5db6505197808 */ /* 0x000fcc0004000100 */
[----:B--2---:R-:W-:-:S08]  /*0550*/  DFMA R8, R20, R24, R8 ;  /* 0x000000181408722b */ /* 0x004fd00000000008 */
[----:B------:R-:W-:-:S08]  /*0560*/  DFMA R8, R20, R8, R10 ;  /* 0x000000081408722b */ /* 0x000fd0000000000a */
[----:B---3--:R-:W-:-:S08]  /*0570*/  DFMA R8, R20, R8, R12 ;  /* 0x000000081408722b */ /* 0x008fd0000000000c */
[----:B------:R-:W-:-:S08]  /*0580*/  DFMA R8, R20, R8, R14 ;  /* 0x000000081408722b */ /* 0x000fd0000000000e */
[----:B----4-:R-:W-:-:S08]  /*0590*/  DFMA R8, R20, R8, R16 ;  /* 0x000000081408722b */ /* 0x010fd00000000010 */
[----:B------:R-:W-:-:S08]  /*05a0*/  DFMA R8, R20, R8, R18 ;  /* 0x000000081408722b */ /* 0x000fd00000000012 */
[----:B------:R-:W-:Y:S02]  /*05b0*/  DFMA R6, R8, R6, R6 ;  /* 0x000000060806722b */ /* 0x000fe40000000006 */
[----:B------:R-:W-:-:S10]  /*05c0*/  DFMA R8, R20, R8, 1 ;  /* 0x3ff000001408742b */ /* 0x000fd40000000008 */
[----:B------:R-:W-:Y:S02]  /*05d0*/  FSEL R10, R8, R6, !P0 ;  /* 0x00000006080a7208 */ /* 0x000fe40004000000 */
[----:B------:R-:W-:Y:S01]  /*05e0*/  FSEL R11, R9, R7, !P0 ;  /* 0x00000007090b7208 */ /* 0x000fe20004000000 */
[----:B------:R-:W-:Y:S01]  /*05f0*/  @!P1 DMUL R6, RZ, R2 ;  /* 0x00000002ff069228 */ /* 0x000fe20000000000 */
[----:B------:R-:W-:Y:S01]  /*0600*/  LOP3.LUT P0, RZ, R0, 0x2, RZ, 0xc0, !PT ;  /* 0x0000000200ff7812 */ /* 0x000fe2000780c0ff */
[----:B------:R-:W-:-:S03]  /*0610*/  @!P1 IMAD.MOV.U32 R0, RZ, RZ, RZ ;  /* 0x000000ffff009224 */ /* 0x000fc600078e00ff */
[----:B------:R-:W-:-:S10]  /*0620*/  DADD R8, RZ, -R10 ;  /* 0x00000000ff087229 */ /* 0x000fd4000000080a */
[----:B------:R-:W-:Y:S02]  /*0630*/  FSEL R20, R10, R8, !P0 ;  /* 0x000000080a147208 */ /* 0x000fe40004000000 */
[----:B------:R-:W-:Y:S01]  /*0640*/  FSEL R23, R11, R9, !P0 ;  /* 0x000000090b177208 */ /* 0x000fe20004000000 */
[----:B------:R-:W-:Y:S06]  /*0650*/  @!P1 BRA `(.L_x_35) ;  /* 0x0000000000589947 */ /* 0x000fec0003800000 */
[----:B------:R-:W-:Y:S01]  /*0660*/  UMOV UR4, 0x6dc9c883 ;  /* 0x6dc9c88300047882 */ /* 0x000fe20000000000 */
[----:B------:R-:W-:Y:S01]  /*0670*/  UMOV UR5, 0x3fe45f30 ;  /* 0x3fe45f3000057882 */ /* 0x000fe20000000000 */
[C---:B------:R-:W-:Y:S02]  /*0680*/  DSETP.GE.AND P0, PT, |R2|.reuse, 2.14748364800000000000e+09, PT ;  /* 0x41e000000200742a */ /* 0x040fe40003f06200 */
        /* <DEDUP_REMOVED lines=19> */
.L_x_35:
[----:B------:R-:W-:Y:S05]  /*07c0*/  BSYNC.RECONVERGENT B1 ;  /* 0x0000000000017941 */ /* 0x000fea0003800200 */
.L_x_34:
        /* <DEDUP_REMOVED lines=9> */
[----:B------:R-:W-:-:S02]  /*0860*/  IMAD.MOV.U32 R26, RZ, RZ, 0x20fd8164 ;  /* 0x20fd8164ff1a7424 */ /* 0x000fc400078e00ff */
[----:B------:R-:W-:Y:S01]  /*0870*/  IMAD.MOV.U32 R5, RZ, RZ, 0x3da8ff83 ;  /* 0x3da8ff83ff057424 */ /* 0x000fe200078e00ff */
[----:B------:R-:W-:Y:S01]  /*0880*/  ISETP.NE.U32.AND P0, PT, R2, 0x1, PT ;  /* 0x000000010200780c */ /* 0x000fe20003f05070 */
[----:B------:R-:W-:-:S03]  /*0890*/  DMUL R2, R6, R6 ;  /* 0x0000000606027228 */ /* 0x000fc60000000000 */
        /* <DEDUP_REMOVED lines=9> */
[----:B------:R-:W-:Y:S01]  /*0930*/  DFMA R2, R2, R8, 1 ;  /* 0x3ff000000202742b */ /* 0x000fe20000000008 */
[----:B------:R-:W0:Y:S09]  /*0940*/  LDC.64 R8, c[0x0][0x380] ;  /* 0x0000e000ff087b82 */ /* 0x000e320000000a00 */
[----:B------:R-:W-:-:S02]  /*0950*/  FSEL R6, R2, R6, !P0 ;  /* 0x0000000602067208 */ /* 0x000fc40004000000 */
[----:B------:R-:W-:Y:S02]  /*0960*/  FSEL R7, R3, R7, !P0 ;  /* 0x0000000703077208 */ /* 0x000fe40004000000 */
[----:B------:R-:W-:-:S04]  /*0970*/  LOP3.LUT P0, RZ, R0, 0x2, RZ, 0xc0, !PT ;  /* 0x0000000200ff7812 */ /* 0x000fc8000780c0ff */
[----:B------:R-:W-:-:S10]  /*0980*/  DADD R2, RZ, -R6 ;  /* 0x00000000ff027229 */ /* 0x000fd40000000806 */
[----:B------:R-:W-:Y:S02]  /*0990*/  FSEL R2, R6, R2, !P0 ;  /* 0x0000000206027208 */ /* 0x000fe40004000000 */
[----:B------:R-:W-:-:S06]  /*09a0*/  FSEL R3, R7, R3, !P0 ;  /* 0x0000000307037208 */ /* 0x000fcc0004000000 */
[----:B------:R-:W-:Y:S01]  /*09b0*/  DADD R10, -RZ, -R2 ;  /* 0x00000000ff0a7229 */ /* 0x000fe20000000902 */
[----:B0-----:R-:W-:-:S04]  /*09c0*/  IMAD.WIDE R2, R4, 0x10, R8 ;  /* 0x0000001004027825 */ /* 0x001fc800078e0208 */
[----:B------:R-:W-:Y:S02]  /*09d0*/  IMAD.MOV.U32 R8, RZ, RZ, R20 ;  /* 0x000000ffff087224 */ /* 0x000fe400078e0014 */
[----:B------:R-:W-:-:S05]  /*09e0*/  IMAD.MOV.U32 R9, RZ, RZ, R23 ;  /* 0x000000ffff097224 */ /* 0x000fca00078e0017 */
[----:B------:R0:W-:Y:S02]  /*09f0*/  STG.E.128 desc[UR6][R2.64], R8 ;  /* 0x0000000802007986 */ /* 0x0001e4000c101d06 */
.L_x_27:
[----:B------:R-:W-:Y:S05]  /*0a00*/  BSYNC.RECONVERGENT B0 ;  /* 0x0000000000007941 */ /* 0x000fea0003800200 */
.L_x_26:
[----:B------:R-:W1:Y:S02]  /*0a10*/  LDCU UR5, c[0x0][0x394] ;  /* 0x00007280ff0577ac */ /* 0x000e640008000800 */
[----:B-1----:R-:W-:-:S04]  /*0a20*/  ULEA.HI UR4, UR5, UR5, URZ, 0x1 ;  /* 0x0000000505047291 */ /* 0x002fc8000f8f08ff */
[----:B------:R-:W-:-:S06]  /*0a30*/  USHF.R.S32.HI UR4, URZ, 0x1, UR4 ;  /* 0x00000001ff047899 */ /* 0x000fcc0008011404 */
[----:B------:R-:W-:-:S13]  /*0a40*/  ISETP.GT.AND P0, PT, R4, UR4, PT ;  /* 0x0000000404007c0c */ /* 0x000fda000bf04270 */
[----:B------:R-:W-:Y:S05]  /*0a50*/  @P0 EXIT ;  /* 0x000000000000094d */ /* 0x000fea0003800000 */
[----:B------:R-:W-:Y:S01]  /*0a60*/  USHF.L.U32 UR4, UR5, 0x1, URZ ;  /* 0x0000000105047899 */ /* 0x000fe200080006ff */
[----:B0-----:R-:W-:Y:S01]  /*0a70*/  IMAD.MOV.U32 R2, RZ, RZ, 0x1 ;  /* 0x00000001ff027424 */ /* 0x001fe200078e00ff */
[----:B------:R-:W0:Y:S01]  /*0a80*/  I2F.F64 R10, R4 ;  /* 0x00000004000a7312 */ /* 0x000e220000201c00 */
[----:B------:R-:W-:Y:S01]  /*0a90*/  UMOV UR5, 0x400921fb ;  /* 0x400921fb00057882 */ /* 0x000fe20000000000 */
[----:B------:R-:W-:Y:S06]  /*0aa0*/  BSSY.RECONVERGENT B0, `(.L_x_36) ;  /* 0x0000017000007945 */ /* 0x000fec0003800200 */
[----:B------:R-:W1:Y:S01]  /*0ab0*/  I2F.F64 R6, UR4 ;  /* 0x0000000400067d12 */ /* 0x000e620008201c00 */
[----:B------:R-:W-:-:S02]  /*0ac0*/  UMOV UR4, 0x54442d18 ;  /* 0x54442d1800047882 */ /* 0x000fc40000000000 */
[----:B0-----:R-:W-:-:S05]  /*0ad0*/  DMUL R12, R10, UR4 ;  /* 0x000000040a0c7c28 */ /* 0x001fca0008000000 */
[----:B-1----:R-:W0:Y:S05]  /*0ae0*/  MUFU.RCP64H R3, R7 ;  /* 0x0000000700037308 */ /* 0x002e2a0000001800 */
[----:B------:R-:W-:Y:S01]  /*0af0*/  FSETP.GEU.AND P1, PT, |R13|, 6.5827683646048100446e-37, PT ;  /* 0x036000000d00780b */ /* 0x000fe20003f2e200 */
[----:B0-----:R-:W-:-:S08]  /*0b00*/  DFMA R8, -R6, R2, 1 ;  /* 0x3ff000000608742b */ /* 0x001fd00000000102 */
[----:B------:R-:W-:-:S08]  /*0b10*/  DFMA R8, R8, R8, R8 ;  /* 0x000000080808722b */ /* 0x000fd00000000008 */
[----:B------:R-:W-:-:S08]  /*0b20*/  DFMA R8, R2, R8, R2 ;  /* 0x000000080208722b */ /* 0x000fd00000000002 */
[----:B------:R-:W-:-:S08]  /*0b30*/  DFMA R2, -R6, R8, 1 ;  /* 0x3ff000000602742b */ /* 0x000fd00000000108 */
[----:B------:R-:W-:-:S08]  /*0b40*/  DFMA R2, R8, R2, R8 ;  /* 0x000000020802722b */ /* 0x000fd00000000008 */
[----:B------:R-:W-:-:S08]  /*0b50*/  DMUL R8, R12, R2 ;  /* 0x000000020c087228 */ /* 0x000fd00000000000 */
[----:B------:R-:W-:-:S08]  /*0b60*/  DFMA R10, -R6, R8, R12 ;  /* 0x00000008060a722b */ /* 0x000fd0000000010c */
[----:B------:R-:W-:-:S10]  /*0b70*/  DFMA R2, R2, R10, R8 ;  /* 0x0000000a0202722b */ /* 0x000fd40000000008 */
[----:B------:R-:W-:-:S05]  /*0b80*/  FFMA R0, RZ, R7, R3 ;  /* 0x00000007ff007223 */ /* 0x000fca0000000003 */
[----:B------:R-:W-:-:S13]  /*0b90*/  FSETP.GT.AND P0, PT, |R0|, 1.469367938527859385e-39, PT ;  /* 0x001000000000780b */ /* 0x000fda0003f04200 */
[----:B------:R-:W-:Y:S05]  /*0ba0*/  @P0 BRA P1, `(.L_x_37) ;  /* 0x0000000000180947 */ /* 0x000fea0000800000 */
[----:B------:R-:W-:Y:S01]  /*0bb0*/  IMAD.MOV.U32 R8, RZ, RZ, R12 ;  /* 0x000000ffff087224 */ /* 0x000fe200078e000c */
[----:B------:R-:W-:Y:S01]  /*0bc0*/  MOV R0, 0xbf0 ;  /* 0x00000bf000007802 */ /* 0x000fe20000000f00 */
[----:B------:R-:W-:-:S07]  /*0bd0*/  IMAD.MOV.U32 R9, RZ, RZ, R13 ;  /* 0x000000ffff097224 */ /* 0x000fce00078e000d */
[----:B------:R-:W-:Y:S05]  /*0be0*/  CALL.REL.NOINC `($__internal_1_$__cuda_sm20_div_rn_f64_full) ;  /* 0x0000000400fc7944 */ /* 0x000fea0003c00000 */
[----:B------:R-:W-:Y:S02]  /*0bf0*/  IMAD.MOV.U32 R2, RZ, RZ, R12 ;  /* 0x000000ffff027224 */ /* 0x000fe400078e000c */
[----:B------:R-:W-:-:S07]  /*0c00*/  IMAD.MOV.U32 R3, RZ, RZ, R13 ;  /* 0x000000ffff037224 */ /* 0x000fce00078e000d */
.L_x_37:
[----:B------:R-:W-:Y:S05]  /*0c10*/  BSYNC.RECONVERGENT B0 ;  /* 0x0000000000007941 */ /* 0x000fea0003800200 */
.L_x_36:
        /* <DEDUP_REMOVED lines=28> */
.L_x_41:
[----:B------:R-:W-:Y:S05]  /*0de0*/  BSYNC.RECONVERGENT B1 ;  /* 0x0000000000017941 */ /* 0x000fea0003800200 */
.L_x_40:
[----:B------:R-:W-:-:S07]  /*0df0*/  VIADD R0, R0, 0x1 ;  /* 0x0000000100007836 */ /* 0x000fce0000000000 */
.L_x_39:
[----:B------:R-:W-:Y:S05]  /*0e00*/  BSYNC.RECONVERGENT B0 ;  /* 0x0000000000007941 */ /* 0x000fea0003800200 */
.L_x_38:
        /* <DEDUP_REMOVED lines=56> */
.L_x_43:
[----:B------:R-:W-:Y:S05]  /*1190*/  BSYNC.RECONVERGENT B0 ;  /* 0x0000000000007941 */ /* 0x000fea0003800200 */
.L_x_42:
        /* <DEDUP_REMOVED lines=27> */
[----:B------:R-:W-:Y:S01]  /*1350*/  DADD R2, RZ, -R6 ;  /* 0x00000000ff027229 */ /* 0x000fe20000000806 */
[----:B0-----:R-:W-:-:S09]  /*1360*/  IMAD.WIDE R4, R4, 0x10, R8 ;  /* 0x0000001004047825 */ /* 0x001fd200078e0208 */
[----:B------:R-:W-:Y:S02]  /*1370*/  FSEL R2, R6, R2, !P0 ;  /* 0x0000000206027208 */ /* 0x000fe40004000000 */
[----:B------:R-:W-:Y:S01]  /*1380*/  FSEL R3, R7, R3, !P0 ;  /* 0x0000000307037208 */ /* 0x000fe20004000000 */
[----:B------:R-:W-:Y:S02]  /*1390*/  IMAD.MOV.U32 R8, RZ, RZ, R20 ;  /* 0x000000ffff087224 */ /* 0x000fe400078e0014 */
[----:B------:R-:W-:-:S03]  /*13a0*/  IMAD.MOV.U32 R9, RZ, RZ, R23 ;  /* 0x000000ffff097224 */ /* 0x000fc600078e0017 */
[----:B------:R-:W-:-:S07]  /*13b0*/  DADD R10, -RZ, -R2 ;  /* 0x00000000ff0a7229 */ /* 0x000fce0000000902 */
[----:B------:R-:W-:Y:S01]  /*13c0*/  STG.E.128 desc[UR6][R4.64], R8 ;  /* 0x0000000804007986 */ /* 0x000fe2000c101d06 */
[----:B------:R-:W-:Y:S05]  /*13d0*/  EXIT ;  /* 0x000000000000794d */ /* 0x000fea0003800000 */
        .weak           $__internal_1_$__cuda_sm20_div_rn_f64_full
        .type           $__internal_1_$__cuda_sm20_div_rn_f64_full,@function
        .size           $__internal_1_$__cuda_sm20_div_rn_f64_full,($_Z14precomputeExpkP7double2S0_ii$__internal_trig_reduction_slowpathd - $__internal_1_$__cuda_sm20_div_rn_f64_full)
$__internal_1_$__cuda_sm20_div_rn_f64_full:
[C---:B------:R-:W-:Y:S01]  /*13e0*/  FSETP.GEU.AND P0, PT, |R7|.reuse, 1.469367938527859385e-39, PT ;  /* 0x001000000700780b */ /* 0x040fe20003f0e200 */
[----:B------:R-:W-:Y:S01]  /*13f0*/  IMAD.MOV.U32 R16, RZ, RZ, 0x1 ;  /* 0x00000001ff107424 */ /* 0x000fe200078e00ff */
[----:B------:R-:W-:Y:S01]  /*1400*/  LOP3.LUT R2, R7, 0x800fffff, RZ, 0xc0, !PT ;  /* 0x800fffff07027812 */ /* 0x000fe200078ec0ff */
[----:B------:R-:W-:Y:S01]  /*1410*/  BSSY.RECONVERGENT B2, `(.L_x_44) ;  /* 0x0000055000027945 */ /* 0x000fe20003800200 */
[C---:B------:R-:W-:Y:S02]  /*1420*/  FSETP.GEU.AND P2, PT, |R9|.reuse, 1.469367938527859385e-39, PT ;  /* 0x001000000900780b */ /* 0x040fe40003f4e200 */
[----:B------:R-:W-:Y:S01]  /*1430*/  LOP3.LUT R3, R2, 0x3ff00000, RZ, 0xfc, !PT ;  /* 0x3ff0000002037812 */ /* 0x000fe200078efcff */
[----:B------:R-:W-:Y:S01]  /*1440*/  IMAD.MOV.U32 R2, RZ, RZ, R6 ;  /* 0x000000ffff027224 */ /* 0x000fe200078e0006 */
[----:B------:R-:W-:Y:S02]  /*1450*/  LOP3.LUT R5, R9, 0x7ff00000, RZ, 0xc0, !PT ;  /* 0x7ff0000009057812 */ /* 0x000fe400078ec0ff */
[----:B------:R-:W-:-:S03]  /*1460*/  LOP3.LUT R14, R7, 0x7ff00000, RZ, 0xc0, !PT ;  /* 0x7ff00000070e7812 */ /* 0x000fc600078ec0ff */
[----:B------:R-:W-:Y:S01]  /*1470*/  @!P0 DMUL R2, R6, 8.98846567431157953865e+307 ;  /* 0x7fe0000006028828 */ /* 0x000fe20000000000 */
[----:B------:R-:W-:-:S03]  /*1480*/  ISETP.GE.U32.AND P1, PT, R5, R14, PT ;  /* 0x0000000e0500720c */ /* 0x000fc60003f26070 */
[----:B------:R-:W-:Y:S01]  /*1490*/  @!P2 LOP3.LUT R12, R7, 0x7ff00000, RZ, 0xc0, !PT ;  /* 0x7ff00000070ca812 */ /* 0x000fe200078ec0ff */
[----:B------:R-:W-:Y:S01]  /*14a0*/  @!P2 IMAD.MOV.U32 R18, RZ, RZ, RZ ;  /* 0x000000ffff12a224 */ /* 0x000fe200078e00ff */
[----:B------:R-:W0:Y:S02]  /*14b0*/  MUFU.RCP64H R17, R3 ;  /* 0x0000000300117308 */ /* 0x000e240000001800 */
[----:B------:R-:W-:Y:S01]  /*14c0*/  @!P2 ISETP.GE.U32.AND P3, PT, R5, R12, PT ;  /* 0x0000000c0500a20c */ /* 0x000fe20003f66070 */
[----:B------:R-:W-:-:S05]  /*14d0*/  IMAD.MOV.U32 R12, RZ, RZ, 0x1ca00000 ;  /* 0x1ca00000ff0c7424 */ /* 0x000fca00078e00ff */
[----:B------:R-:W-:-:S04]  /*14e0*/  @!P2 SEL R13, R12, 0x63400000, !P3 ;  /* 0x634000000c0da807 */ /* 0x000fc80005800000 */
[----:B------:R-:W-:-:S04]  /*14f0*/  @!P2 LOP3.LUT R13, R13, 0x80000000, R9, 0xf8, !PT ;  /* 0x800000000d0da812 */ /* 0x000fc800078ef809 */
[----:B------:R-:W-:Y:S01]  /*1500*/  @!P2 LOP3.LUT R19, R13, 0x100000, RZ, 0xfc, !PT ;  /* 0x001000000d13a812 */ /* 0x000fe200078efcff */
[----:B0-----:R-:W-:-:S08]  /*1510*/  DFMA R10, R16, -R2, 1 ;  /* 0x3ff00000100a742b */ /* 0x001fd00000000802 */
[----:B------:R-:W-:-:S08]  /*1520*/  DFMA R10, R10, R10, R10 ;  /* 0x0000000a0a0a722b */ /* 0x000fd0000000000a */
[----:B------:R-:W-:Y:S01]  /*1530*/  DFMA R16, R16, R10, R16 ;  /* 0x0000000a1010722b */ /* 0x000fe20000000010 */
[----:B------:R-:W-:Y:S01]  /*1540*/  SEL R11, R12, 0x63400000, !P1 ;  /* 0x634000000c0b7807 */ /* 0x000fe20004800000 */
[----:B------:R-:W-:-:S03]  /*1550*/  IMAD.MOV.U32 R10, RZ, RZ, R8 ;  /* 0x000000ffff0a7224 */ /* 0x000fc600078e0008 */
[----:B------:R-:W-:-:S03]  /*1560*/  LOP3.LUT R11, R11, 0x800fffff, R9, 0xf8, !PT ;  /* 0x800fffff0b0b7812 */ /* 0x000fc600078ef809 */
[----:B------:R-:W-:-:S03]  /*1570*/  DFMA R20, R16, -R2, 1 ;  /* 0x3ff000001014742b */ /* 0x000fc60000000802 */
[----:B------:R-:W-:-:S05]  /*1580*/  @!P2 DFMA R10, R10, 2, -R18 ;  /* 0x400000000a0aa82b */ /* 0x000fca0000000812 */
[----:B------:R-:W-:Y:S01]  /*1590*/  DFMA R16, R16, R20, R16 ;  /* 0x000000141010722b */ /* 0x000fe20000000010 */
[----:B------:R-:W-:Y:S02]  /*15a0*/  IMAD.MOV.U32 R21, RZ, RZ, R5 ;  /* 0x000000ffff157224 */ /* 0x000fe400078e0005 */
[----:B------:R-:W-:Y:S01]  /*15b0*/  IMAD.MOV.U32 R20, RZ, RZ, R14 ;  /* 0x000000ffff147224 */ /* 0x000fe200078e000e */
[----:B------:R-:W-:Y:S02]  /*15c0*/  @!P0 LOP3.LUT R20, R3, 0x7ff00000, RZ, 0xc0, !PT ;  /* 0x7ff0000003148812 */ /* 0x000fe400078ec0ff */
[----:B------:R-:W-:Y:S02]  /*15d0*/  @!P2 LOP3.LUT R21, R11, 0x7ff00000, RZ, 0xc0, !PT ;  /* 0x7ff000000b15a812 */ /* 0x000fe400078ec0ff */
[----:B------:R-:W-:Y:S01]  /*15e0*/  DMUL R18, R16, R10 ;  /* 0x0000000a10127228 */ /* 0x000fe20000000000 */
[----:B------:R-:W-:Y:S02]  /*15f0*/  VIADD R22, R20, 0xffffffff ;  /* 0xffffffff14167836 */ /* 0x000fe40000000000 */
[----:B------:R-:W-:-:S05]  /*1600*/  VIADD R13, R21, 0xffffffff ;  /* 0xffffffff150d7836 */ /* 0x000fca0000000000 */
[----:B------:R-:W-:Y:S01]  /*1610*/  DFMA R14, R18, -R2, R10 ;  /* 0x80000002120e722b */ /* 0x000fe2000000000a */
[----:B------:R-:W-:-:S04]  /*1620*/  ISETP.GT.U32.AND P0, PT, R13, 0x7feffffe, PT ;  /* 0x7feffffe0d00780c */ /* 0x000fc80003f04070 */
[----:B------:R-:W-:-:S03]  /*1630*/  ISETP.GT.U32.OR P0, PT, R22, 0x7feffffe, P0 ;  /* 0x7feffffe1600780c */ /* 0x000fc60000704470 */
[----:B------:R-:W-:-:S10]  /*1640*/  DFMA R14, R16, R14, R18 ;  /* 0x0000000e100e722b */ /* 0x000fd40000000012 */
[----:B------:R-:W-:Y:S05]  /*1650*/  @P0 BRA `(.L_x_45) ;  /* 0x00000000006c0947 */ /* 0x000fea0003800000 */
[----:B------:R-:W-:-:S04]  /*1660*/  LOP3.LUT R16, R7, 0x7ff00000, RZ, 0xc0, !PT ;  /* 0x7ff0000007107812 */ /* 0x000fc800078ec0ff */
[CC--:B------:R-:W-:Y:S02]  /*1670*/  VIADDMNMX R8, R5.reuse, -R16.reuse, 0xb9600000, !PT ;  /* 0xb960000005087446 */ /* 0x0c0fe40007800910 */
[----:B------:R-:W-:Y:S02]  /*1680*/  ISETP.GE.U32.AND P0, PT, R5, R16, PT ;  /* 0x000000100500720c */ /* 0x000fe40003f06070 */
[----:B------:R-:W-:Y:S02]  /*1690*/  VIMNMX R8, PT, PT, R8, 0x46a00000, PT ;  /* 0x46a0000008087848 */ /* 0x000fe40003fe0100 */
[----:B------:R-:W-:-:S05]  /*16a0*/  SEL R5, R12, 0x63400000, !P0 ;  /* 0x634000000c057807 */ /* 0x000fca0004000000 */
[----:B------:R-:W-:Y:S02]  /*16b0*/  IMAD.IADD R5, R8, 0x1, -R5 ;  /* 0x0000000108057824 */ /* 0x000fe400078e0a05 */
[----:B------:R-:W-:Y:S02]  /*16c0*/  IMAD.MOV.U32 R8, RZ, RZ, RZ ;  /* 0x000000ffff087224 */ /* 0x000fe400078e00ff */
[----:B------:R-:W-:-:S06]  /*16d0*/  VIADD R9, R5, 0x7fe00000 ;  /* 0x7fe0000005097836 */ /* 0x000fcc0000000000 */
[----:B------:R-:W-:-:S10]  /*16e0*/  DMUL R12, R14, R8 ;  /* 0x000000080e0c7228 */ /* 0x000fd40000000000 */
[----:B------:R-:W-:-:S13]  /*16f0*/  FSETP.GTU.AND P0, PT, |R13|, 1.469367938527859385e-39, PT ;  /* 0x001000000d00780b */ /* 0x000fda0003f0c200 */
[----:B------:R-:W-:Y:S05]  /*1700*/  @P0 BRA `(.L_x_46) ;  /* 0x0000000000940947 */ /* 0x000fea0003800000 */
[----:B------:R-:W-:Y:S01]  /*1710*/  DFMA R2, R14, -R2, R10 ;  /* 0x800000020e02722b */ /* 0x000fe2000000000a */
[----:B------:R-:W-:-:S09]  /*1720*/  IMAD.MOV.U32 R8, RZ, RZ, RZ ;  /* 0x000000ffff087224 */ /* 0x000fd200078e00ff */
[C---:B------:R-:W-:Y:S02]  /*1730*/  FSETP.NEU.AND P0, PT, R3.reuse, RZ, PT ;  /* 0x000000ff0300720b */ /* 0x040fe40003f0d000 */
[----:B------:R-:W-:-:S04]  /*1740*/  LOP3.LUT R7, R3, 0x80000000, R7, 0x48, !PT ;  /* 0x8000000003077812 */ /* 0x000fc800078e4807 */
[----:B------:R-:W-:-:S07]  /*1750*/  LOP3.LUT R9, R7, R9, RZ, 0xfc, !PT ;  /* 0x0000000907097212 */ /* 0x000fce00078efcff */
[----:B------:R-:W-:Y:S05]  /*1760*/  @!P0 BRA `(.L_x_46) ;  /* 0x00000000007c8947 */ /* 0x000fea0003800000 */
[----:B------:R-:W-:Y:S01]  /*1770*/  IMAD.MOV R3, RZ, RZ, -R5 ;  /* 0x000000ffff037224 */ /* 0x000fe200078e0a05 */
[----:B------:R-:W-:Y:S01]  /*1780*/  DMUL.RP R8, R14, R8 ;  /* 0x000000080e087228 */ /* 0x000fe20000008000 */
[----:B------:R-:W-:-:S06]  /*1790*/  IMAD.MOV.U32 R2, RZ, RZ, RZ ;  /* 0x000000ffff027224 */ /* 0x000fcc00078e00ff */
[----:B------:R-:W-:-:S03]  /*17a0*/  DFMA R2, R12, -R2, R14 ;  /* 0x800000020c02722b */ /* 0x000fc6000000000e */
[----:B------:R-:W-:-:S03]  /*17b0*/  LOP3.LUT R7, R9, R7, RZ, 0x3c, !PT ;  /* 0x0000000709077212 */ /* 0x000fc600078e3cff */
[----:B------:R-:W-:-:S04]  /*17c0*/  IADD3 R2, PT, PT, -R5, -0x43300000, RZ ;  /* 0xbcd0000005027810 */ /* 0x000fc80007ffe1ff */
[----:B------:R-:W-:-:S04]  /*17d0*/  FSETP.NEU.AND P0, PT, |R3|, R2, PT ;  /* 0x000000020300720b */ /* 0x000fc80003f0d200 */
[----:B------:R-:W-:Y:S02]  /*17e0*/  FSEL R12, R8, R12, !P0 ;  /* 0x0000000c080c7208 */ /* 0x000fe40004000000 */
[----:B------:R-:W-:Y:S01]  /*17f0*/  FSEL R13, R7, R13, !P0 ;  /* 0x0000000d070d7208 */ /* 0x000fe20004000000 */
[----:B------:R-:W-:Y:S06]  /*1800*/  BRA `(.L_x_46) ;  /* 0x0000000000547947 */ /* 0x000fec0003800000 */
.L_x_45:
[----:B------:R-:W-:-:S14]  /*1810*/  DSETP.NAN.AND P0, PT, R8, R8, PT ;  /* 0x000000080800722a */ /* 0x000fdc0003f08000 */
[----:B------:R-:W-:Y:S05]  /*1820*/  @P0 BRA `(.L_x_47) ;  /* 0x0000000000440947 */ /* 0x000fea0003800000 */
[----:B------:R-:W-:-:S14]  /*1830*/  DSETP.NAN.AND P0, PT, R6, R6, PT ;  /* 0x000000060600722a */ /* 0x000fdc0003f08000 */
[----:B------:R-:W-:Y:S05]  /*1840*/  @P0 BRA `(.L_x_48) ;  /* 0x0000000000300947 */ /* 0x000fea0003800000 */
[----:B------:R-:W-:Y:S01]  /*1850*/  ISETP.NE.AND P0, PT, R21, R20, PT ;  /* 0x000000141500720c */ /* 0x000fe20003f05270 */
[----:B------:R-:W-:Y:S02]  /*1860*/  IMAD.MOV.U32 R12, RZ, RZ, 0x0 ;  /* 0x00000000ff0c7424 */ /* 0x000fe400078e00ff */
[----:B------:R-:W-:-:S10]  /*1870*/  IMAD.MOV.U32 R13, RZ, RZ, -0x80000 ;  /* 0xfff80000ff0d7424 */ /* 0x000fd400078e00ff */
[----:B------:R-:W-:Y:S05]  /*1880*/  @!P0 BRA `(.L_x_46) ;  /* 0x0000000000348947 */ /* 0x000fea0003800000 */
[----:B------:R-:W-:Y:S02]  /*1890*/  ISETP.NE.AND P0, PT, R21, 0x7ff00000, PT ;  /* 0x7ff000001500780c */ /* 0x000fe40003f05270 */
[----:B------:R-:W-:Y:S02]  /*18a0*/  LOP3.LUT R13, R9, 0x80000000, R7, 0x48, !PT ;  /* 0x80000000090d7812 */ /* 0x000fe400078e4807 */
[----:B------:R-:W-:-:S13]  /*18b0*/  ISETP.EQ.OR P0, PT, R20, RZ, !P0 ;  /* 0x000000ff1400720c */ /* 0x000fda0004702670 */
[----:B------:R-:W-:Y:S01]  /*18c0*/  @P0 LOP3.LUT R2, R13, 0x7ff00000, RZ, 0xfc, !PT ;  /* 0x7ff000000d020812 */ /* 0x000fe200078efcff */
[----:B------:R-:W-:Y:S02]  /*18d0*/  @!P0 IMAD.MOV.U32 R12, RZ, RZ, RZ ;  /* 0x000000ffff0c8224 */ /* 0x000fe400078e00ff */
[----:B------:R-:W-:Y:S02]  /*18e0*/  @P0 IMAD.MOV.U32 R12, RZ, RZ, RZ ;  /* 0x000000ffff0c0224 */ /* 0x000fe400078e00ff */
[----:B------:R-:W-:Y:S01]  /*18f0*/  @P0 IMAD.MOV.U32 R13, RZ, RZ, R2 ;  /* 0x000000ffff0d0224 */ /* 0x000fe200078e0002 */
[----:B------:R-:W-:Y:S06]  /*1900*/  BRA `(.L_x_46) ;  /* 0x0000000000147947 */ /* 0x000fec0003800000 */
.L_x_48:
[----:B------:R-:W-:Y:S01]  /*1910*/  LOP3.LUT R13, R7, 0x80000, RZ, 0xfc, !PT ;  /* 0x00080000070d7812 */ /* 0x000fe200078efcff */
[----:B------:R-:W-:Y:S01]  /*1920*/  IMAD.MOV.U32 R12, RZ, RZ, R6 ;  /* 0x000000ffff0c7224 */ /* 0x000fe200078e0006 */
[----:B------:R-:W-:Y:S06]  /*1930*/  BRA `(.L_x_46) ;  /* 0x0000000000087947 */ /* 0x000fec0003800000 */
.L_x_47:
[----:B------:R-:W-:Y:S01]  /*1940*/  LOP3.LUT R13, R9, 0x80000, RZ, 0xfc, !PT ;  /* 0x00080000090d7812 */ /* 0x000fe200078efcff */
[----:B------:R-:W-:-:S07]  /*1950*/  IMAD.MOV.U32 R12, RZ, RZ, R8 ;  /* 0x000000ffff0c7224 */ /* 0x000fce00078e0008 */
.L_x_46:
[----:B------:R-:W-:Y:S05]  /*1960*/  BSYNC.RECONVERGENT B2 ;  /* 0x0000000000027941 */ /* 0x000fea0003800200 */
.L_x_44:
[----:B------:R-:W-:Y:S02]  /*1970*/  IMAD.MOV.U32 R2, RZ, RZ, R0 ;  /* 0x000000ffff027224 */ /* 0x000fe400078e0000 */
[----:B------:R-:W-:-:S04]  /*1980*/  IMAD.MOV.U32 R3, RZ, RZ, 0x0 ;  /* 0x00000000ff037424 */ /* 0x000fc800078e00ff */
[----:B------:R-:W-:Y:S05]  /*1990*/  RET.REL.NODEC R2 `(_Z14precomputeExpkP7double2S0_ii) ;  /* 0xffffffe402987950 */ /* 0x000fea0003c3ffff */
        .type           $_Z14precomputeExpkP7double2S0_ii$__internal_trig_reduction_slowpathd,@function
        .size           $_Z14precomputeExpkP7double2S0_ii$__internal_trig_reduction_slowpathd,(.L_x_59 - $_Z14precomputeExpkP7double2S0_ii$__internal_trig_reduction_slowpathd)
$_Z14precomputeExpkP7double2S0_ii$__internal_trig_reduction_slowpathd:
[--C-:B------:R-:W-:Y:S01]  /*19a0*/  SHF.R.U32.HI R5, RZ, 0x14, R0.reuse ;  /* 0x00000014ff057819 */ /* 0x100fe20000011600 */
[----:B------:R-:W-:Y:S02]  /*19b0*/  IMAD.MOV.U32 R9, RZ, RZ, R0 ;  /* 0x000000ffff097224 */ /* 0x000fe400078e0000 */
[----:B------:R-:W-:Y:S01]  /*19c0*/  IMAD.MOV.U32 R8, RZ, RZ, RZ ;  /* 0x000000ffff087224 */ /* 0x000fe200078e00ff */
[----:B------:R-:W-:-:S04]  /*19d0*/  LOP3.LUT R7, R5, 0x7ff, RZ, 0xc0, !PT ;  /* 0x000007ff05077812 */ /* 0x000fc800078ec0ff */
[----:B------:R-:W-:-:S13]  /*19e0*/  ISETP.NE.AND P0, PT, R7, 0x7ff, PT ;  /* 0x000007ff0700780c */ /* 0x000fda0003f05270 */
[----:B------:R-:W-:Y:S05]  /*19f0*/  @!P0 BRA `(.L_x_49) ;  /* 0x00000008004c8947 */ /* 0x000fea0003800000 */
[----:B------:R-:W-:Y:S01]  /*1a00*/  VIADD R8, R7, 0xfffffc00 ;  /* 0xfffffc0007087836 */ /* 0x000fe20000000000 */
[----:B------:R-:W-:Y:S01]  /*1a10*/  BSSY.RECONVERGENT B3, `(.L_x_50) ;  /* 0x0000030000037945 */ /* 0x000fe20003800200 */
[----:B------:R-:W-:-:S03]  /*1a20*/  CS2R R16, SRZ ;  /* 0x0000000000107805 */ /* 0x000fc6000001ff00 */
[----:B------:R-:W-:Y:S02]  /*1a30*/  SHF.R.U32.HI R7, RZ, 0x6, R8 ;  /* 0x00000006ff077819 */ /* 0x000fe40000011608 */
[----:B------:R-:W-:Y:S02]  /*1a40*/  ISETP.GE.U32.AND P0, PT, R8, 0x80, PT ;  /* 0x000000800800780c */ /* 0x000fe40003f06070 */
[C---:B------:R-:W-:Y:S02]  /*1a50*/  IADD3 R8, PT, PT, -R7.reuse, 0x13, RZ ;  /* 0x0000001307087810 */ /* 0x040fe40007ffe1ff */
[----:B------:R-:W-:Y:S02]  /*1a60*/  IADD3 R11, PT, PT, -R7, 0xf, RZ ;  /* 0x0000000f070b7810 */ /* 0x000fe40007ffe1ff */
[----:B------:R-:W-:-:S04]  /*1a70*/  SEL R8, R8, 0x12, P0 ;  /* 0x0000001208087807 */ /* 0x000fc80000000000 */
[----:B------:R-:W-:-:S13]  /*1a80*/  ISETP.GE.AND P0, PT, R11, R8, PT ;  /* 0x000000080b00720c */ /* 0x000fda0003f06270 */
[----:B------:R-:W-:Y:S05]  /*1a90*/  @P0 BRA `(.L_x_51) ;  /* 0x00000000009c0947 */ /* 0x000fea0003800000 */
[----:B------:R-:W0:Y:S01]  /*1aa0*/  LDC.64 R12, c[0x0][0x358] ;  /* 0x0000d600ff0c7b82 */ /* 0x000e220000000a00 */
[C---:B------:R-:W-:Y:S01]  /*1ab0*/  SHF.L.U64.HI R19, R10.reuse, 0xb, R9 ;  /* 0x0000000b0a137819 */ /* 0x040fe20000010209 */
[----:B------:R-:W-:Y:S01]  /*1ac0*/  IMAD.SHL.U32 R9, R10, 0x800, RZ ;  /* 0x000008000a097824 */ /* 0x000fe200078e00ff */
[----:B------:R-:W-:Y:S01]  /*1ad0*/  BSSY.RECONVERGENT B4, `(.L_x_52) ;  /* 0x0000022000047945 */ /* 0x000fe20003800200 */
[----:B------:R-:W-:Y:S01]  /*1ae0*/  IMAD.MOV.U32 R10, RZ, RZ, R11 ;  /* 0x000000ffff0a7224 */ /* 0x000fe200078e000b */
[----:B------:R-:W-:Y:S01]  /*1af0*/  IADD3 R11, PT, PT, RZ, -R7, -R8 ;  /* 0x80000007ff0b7210 */ /* 0x000fe20007ffe808 */
[----:B------:R-:W-:Y:S01]  /*1b00*/  IMAD.MOV.U32 R18, RZ, RZ, RZ ;  /* 0x000000ffff127224 */ /* 0x000fe200078e00ff */
[----:B------:R-:W-:Y:S02]  /*1b10*/  CS2R R16, SRZ ;  /* 0x0000000000107805 */ /* 0x000fe4000001ff00 */
[----:B------:R-:W-:-:S07]  /*1b20*/  LOP3.LUT R19, R19, 0x80000000, RZ, 0xfc, !PT ;  /* 0x8000000013137812 */ /* 0x000fce00078efcff */
.L_x_53:
[----:B------:R-:W1:Y:S01]  /*1b30*/  LDC.64 R14, c[0x4][RZ] ;  /* 0x01000000ff0e7b82 */ /* 0x000e620000000a00 */
[----:B0-----:R-:W-:Y:S02]  /*1b40*/  R2UR UR4, R12 ;  /* 0x000000000c0472ca */ /* 0x001fe400000e0000 */
[----:B------:R-:W-:Y:S01]  /*1b50*/  R2UR UR5, R13 ;  /* 0x000000000d0572ca */ /* 0x000fe200000e0000 */
[----:B-1----:R-:W-:-:S12]  /*1b60*/  IMAD.WIDE R24, R10, 0x8, R14 ;  /* 0x000000080a187825 */ /* 0x002fd800078e020e */
[----:B------:R-:W2:Y:S01]  /*1b70*/  LDG.E.64.CONSTANT R14, desc[UR4][R24.64] ;  /* 0x00000004180e7981 */ /* 0x000ea2000c1e9b00 */
[----:B------:R-:W-:Y:S02]  /*1b80*/  VIADD R11, R11, 0x1 ;  /* 0x000000010b0b7836 */ /* 0x000fe40000000000 */
[----:B------:R-:W-:Y:S02]  /*1b90*/  VIADD R10, R10, 0x1 ;  /* 0x000000010a0a7836 */ /* 0x000fe40000000000 */
[----:B--2---:R-:W-:-:S04]  /*1ba0*/  IMAD.WIDE.U32 R16, P2, R14, R9, R16 ;  /* 0x000000090e107225 */ /* 0x004fc80007840010 */
[C---:B------:R-:W-:Y:S02]  /*1bb0*/  IMAD R21, R14.reuse, R19, RZ ;  /* 0x000000130e157224 */ /* 0x040fe400078e02ff */
[----:B------:R-:W-:Y:S02]  /*1bc0*/  IMAD R22, R15, R9, RZ ;  /* 0x000000090f167224 */ /* 0x000fe400078e02ff */
[----:B------:R-:W-:Y:S01]  /*1bd0*/  IMAD.HI.U32 R14, R14, R19, RZ ;  /* 0x000000130e0e7227 */ /* 0x000fe200078e00ff */
[----:B------:R-:W-:-:S03]  /*1be0*/  IADD3 R17, P0, PT, R21, R17, RZ ;  /* 0x0000001115117210 */ /* 0x000fc60007f1e0ff */
[----:B------:R-:W-:Y:S01]  /*1bf0*/  IMAD.X R25, RZ, RZ, R14, P2 ;  /* 0x000000ffff197224 */ /* 0x000fe200010e060e */
[----:B------:R-:W-:Y:S01]  /*1c00*/  IADD3 R17, P1, PT, R22, R17, RZ ;  /* 0x0000001116117210 */ /* 0x000fe20007f3e0ff */
[----:B------:R-:W-:-:S04]  /*1c10*/  IMAD.HI.U32 R22, R15, R9, RZ ;  /* 0x000000090f167227 */ /* 0x000fc800078e00ff */
[----:B------:R-:W-:Y:S01]  /*1c20*/  IMAD.HI.U32 R14, R15, R19, RZ ;  /* 0x000000130f0e7227 */ /* 0x000fe200078e00ff */
[----:B------:R-:W-:-:S03]  /*1c30*/  IADD3.X R22, P0, PT, R22, R25, RZ, P0, !PT ;  /* 0x0000001916167210 */ /* 0x000fc6000071e4ff */
[----:B------:R-:W-:Y:S02]  /*1c40*/  IMAD R15, R15, R19, RZ ;  /* 0x000000130f0f7224 */ /* 0x000fe400078e02ff */
[----:B------:R-:W-:Y:S01]  /*1c50*/  IMAD.X R14, RZ, RZ, R14, P0 ;  /* 0x000000ffff0e7224 */ /* 0x000fe200000e060e */
[----:B------:R-:W-:Y:S01]  /*1c60*/  ISETP.NE.AND P0, PT, R11, -0xf, PT ;  /* 0xfffffff10b00780c */ /* 0x000fe20003f05270 */
[C---:B------:R-:W-:Y:S01]  /*1c70*/  IMAD R21, R18.reuse, 0x8, R1 ;  /* 0x0000000812157824 */ /* 0x040fe200078e0201 */
[----:B------:R-:W-:Y:S01]  /*1c80*/  IADD3.X R22, P1, PT, R15, R22, RZ, P1, !PT ;  /* 0x000000160f167210 */ /* 0x000fe20000f3e4ff */
[----:B------:R-:W-:-:S03]  /*1c90*/  VIADD R18, R18, 0x1 ;  /* 0x0000000112127836 */ /* 0x000fc60000000000 */
[----:B------:R0:W-:Y:S01]  /*1ca0*/  STL.64 [R21], R16 ;  /* 0x0000001015007387 */ /* 0x0001e20000100a00 */
[----:B------:R-:W-:Y:S02]  /*1cb0*/  IMAD.X R15, RZ, RZ, R14, P1 ;  /* 0x000000ffff0f7224 */ /* 0x000fe400008e060e */
[----:B0-----:R-:W-:Y:S02]  /*1cc0*/  IMAD.MOV.U32 R16, RZ, RZ, R22 ;  /* 0x000000ffff107224 */ /* 0x001fe400078e0016 */
[----:B------:R-:W-:Y:S02]  /*1cd0*/  IMAD.MOV.U32 R17, RZ, RZ, R15 ;  /* 0x000000ffff117224 */ /* 0x000fe400078e000f */
[----:B------:R-:W-:Y:S05]  /*1ce0*/  @P0 BRA `(.L_x_53) ;  /* 0xfffffffc00900947 */ /* 0x000fea000383ffff */
[----:B------:R-:W-:Y:S05]  /*1cf0*/  BSYNC.RECONVERGENT B4 ;  /* 0x0000000000047941 */ /* 0x000fea0003800200 */
.L_x_52:
[----:B------:R-:W-:-:S07]  /*1d00*/  IMAD.MOV.U32 R11, RZ, RZ, R8 ;  /* 0x000000ffff0b7224 */ /* 0x000fce00078e0008 */
.L_x_51:
[----:B------:R-:W-:Y:S05]  /*1d10*/  BSYNC.RECONVERGENT B3 ;  /* 0x0000000000037941 */ /* 0x000fea0003800200 */
.L_x_50:
[----:B------:R-:W-:Y:S01]  /*1d20*/  LOP3.LUT P0, R15, R5, 0x3f, RZ, 0xc0, !PT ;  /* 0x0000003f050f7812 */ /* 0x000fe2000780c0ff */
[----:B------:R-:W-:-:S04]  /*1d30*/  IMAD.IADD R8, R7, 0x1, R11 ;  /* 0x0000000107087824 */ /* 0x000fc800078e020b */
[----:B------:R-:W-:-:S05]  /*1d40*/  IMAD.U32 R7, R8, 0x8, R1 ;  /* 0x0000000808077824 */ /* 0x000fca00078e0001 */
[----:B------:R0:W-:Y:S04]  /*1d50*/  STL.64 [R7+-0x78], R16 ;  /* 0xffff881007007387 */ /* 0x0001e80000100a00 */
[----:B------:R-:W2:Y:S04]  /*1d60*/  @P0 LDL.64 R12, [R1+0x8] ;  /* 0x00000800010c0983 */ /* 0x000ea80000100a00 */
[----:B------:R-:W3:Y:S04]  /*1d70*/  LDL.64 R10, [R1+0x10] ;  /* 0x00001000010a7983 */ /* 0x000ee80000100a00 */
[----:B------:R-:W4:Y:S01]  /*1d80*/  LDL.64 R8, [R1+0x18] ;  /* 0x0000180001087983 */ /* 0x000f220000100a00 */
[----:B------:R-:W-:Y:S01]  /*1d90*/  @P0 LOP3.LUT R5, R15, 0x3f, RZ, 0x3c, !PT ;  /* 0x0000003f0f050812 */ /* 0x000fe200078e3cff */
[----:B------:R-:W-:Y:S01]  /*1da0*/  BSSY.RECONVERGENT B3, `(.L_x_54) ;  /* 0x0000034000037945 */ /* 0x000fe20003800200 */
[----:B--2---:R-:W-:-:S02]  /*1db0*/  @P0 SHF.R.U64 R12, R12, 0x1, R13 ;  /* 0x000000010c0c0819 */ /* 0x004fc4000000120d */
[----:B------:R-:W-:Y:S02]  /*1dc0*/  @P0 SHF.R.U32.HI R14, RZ, 0x1, R13 ;  /* 0x00000001ff0e0819 */ /* 0x000fe4000001160d */
[----:B---3--:R-:W-:Y:S02]  /*1dd0*/  @P0 SHF.L.U32 R18, R10, R15, RZ ;  /* 0x0000000f0a120219 */ /* 0x008fe400000006ff */
[----:B0-----:R-:W-:Y:S02]  /*1de0*/  @P0 SHF.R.U64 R7, R12, R5, R14 ;  /* 0x000000050c070219 */ /* 0x001fe4000000120e */
[--C-:B------:R-:W-:Y:S02]  /*1df0*/  @P0 SHF.R.U32.HI R24, RZ, 0x1, R11.reuse ;  /* 0x00000001ff180819 */ /* 0x100fe4000001160b */
[C-C-:B------:R-:W-:Y:S02]  /*1e00*/  @P0 SHF.R.U64 R22, R10.reuse, 0x1, R11.reuse ;  /* 0x000000010a160819 */ /* 0x140fe4000000120b */
[----:B------:R-:W-:-:S02]  /*1e10*/  @P0 SHF.L.U64.HI R13, R10, R15, R11 ;  /* 0x0000000f0a0d0219 */ /* 0x000fc4000001020b */
[----:B------:R-:W-:Y:S02]  /*1e20*/  @P0 SHF.R.U32.HI R12, RZ, R5, R14 ;  /* 0x00000005ff0c0219 */ /* 0x000fe4000001160e */
[----:B------:R-:W-:Y:S02]  /*1e30*/  @P0 LOP3.LUT R10, R18, R7, RZ, 0xfc, !PT ;  /* 0x00000007120a0212 */ /* 0x000fe400078efcff */
[----:B----4-:R-:W-:Y:S02]  /*1e40*/  @P0 SHF.L.U32 R14, R8, R15, RZ ;  /* 0x0000000f080e0219 */ /* 0x010fe400000006ff */
[----:B------:R-:W-:Y:S01]  /*1e50*/  @P0 SHF.R.U64 R17, R22, R5, R24 ;  /* 0x0000000516110219 */ /* 0x000fe20000001218 */
[----:B------:R-:W-:Y:S01]  /*1e60*/  IMAD.SHL.U32 R7, R10, 0x4, RZ ;  /* 0x000000040a077824 */ /* 0x000fe200078e00ff */
[----:B------:R-:W-:Y:S02]  /*1e70*/  @P0 LOP3.LUT R11, R13, R12, RZ, 0xfc, !PT ;  /* 0x0000000c0d0b0212 */ /* 0x000fe400078efcff */
[----:B------:R-:W-:-:S02]  /*1e80*/  @P0 SHF.L.U64.HI R12, R8, R15, R9 ;  /* 0x0000000f080c0219 */ /* 0x000fc40000010209 */
[----:B------:R-:W-:Y:S02]  /*1e90*/  @P0 SHF.R.U32.HI R5, RZ, R5, R24 ;  /* 0x00000005ff050219 */ /* 0x000fe40000011618 */
[----:B------:R-:W-:Y:S02]  /*1ea0*/  @P0 LOP3.LUT R8, R14, R17, RZ, 0xfc, !PT ;  /* 0x000000110e080212 */ /* 0x000fe400078efcff */
[----:B------:R-:W-:Y:S02]  /*1eb0*/  SHF.L.U64.HI R10, R10, 0x2, R11 ;  /* 0x000000020a0a7819 */ /* 0x000fe4000001020b */
[----:B------:R-:W-:Y:S02]  /*1ec0*/  @P0 LOP3.LUT R9, R12, R5, RZ, 0xfc, !PT ;  /* 0x000000050c090212 */ /* 0x000fe400078efcff */
[----:B------:R-:W-:Y:S02]  /*1ed0*/  SHF.L.W.U32.HI R11, R11, 0x2, R8 ;  /* 0x000000020b0b7819 */ /* 0x000fe40000010e08 */
[----:B------:R-:W-:-:S02]  /*1ee0*/  IADD3 RZ, P0, PT, RZ, -R7, RZ ;  /* 0x80000007ffff7210 */ /* 0x000fc40007f1e0ff */
[----:B------:R-:W-:Y:S02]  /*1ef0*/  LOP3.LUT R5, RZ, R10, RZ, 0x33, !PT ;  /* 0x0000000aff057212 */ /* 0x000fe400078e33ff */
[----:B------:R-:W-:Y:S02]  /*1f00*/  SHF.L.W.U32.HI R8, R8, 0x2, R9 ;  /* 0x0000000208087819 */ /* 0x000fe40000010e09 */
[----:B------:R-:W-:Y:S02]  /*1f10*/  LOP3.LUT R12, RZ, R11, RZ, 0x33, !PT ;  /* 0x0000000bff0c7212 */ /* 0x000fe400078e33ff */
[----:B------:R-:W-:Y:S02]  /*1f20*/  IADD3.X R13, P0, PT, RZ, R5, RZ, P0, !PT ;  /* 0x00000005ff0d7210 */ /* 0x000fe4000071e4ff */
[----:B------:R-:W-:Y:S02]  /*1f30*/  LOP3.LUT R5, RZ, R8, RZ, 0x33, !PT ;  /* 0x00000008ff057212 */ /* 0x000fe400078e33ff */
[----:B------:R-:W-:-:S02]  /*1f40*/  IADD3.X R12, P1, PT, RZ, R12, RZ, P0, !PT ;  /* 0x0000000cff0c7210 */ /* 0x000fc4000073e4ff */
[----:B------:R-:W-:-:S03]  /*1f50*/  ISETP.GT.U32.AND P2, PT, R11, -0x1, PT ;  /* 0xffffffff0b00780c */ /* 0x000fc60003f44070 */
[----:B------:R-:W-:Y:S01]  /*1f60*/  IMAD.X R5, RZ, RZ, R5, P1 ;  /* 0x000000ffff057224 */ /* 0x000fe200008e0605 */
[----:B------:R-:W-:-:S04]  /*1f70*/  ISETP.GT.AND.EX P0, PT, R8, -0x1, PT, P2 ;  /* 0xffffffff0800780c */ /* 0x000fc80003f04320 */
[----:B------:R-:W-:Y:S02]  /*1f80*/  SEL R5, R8, R5, P0 ;  /* 0x0000000508057207 */ /* 0x000fe40000000000 */
[----:B------:R-:W-:Y:S02]  /*1f90*/  SEL R16, R11, R12, P0 ;  /* 0x0000000c0b107207 */ /* 0x000fe40000000000 */
[----:B------:R-:W-:Y:S02]  /*1fa0*/  ISETP.NE.U32.AND P1, PT, R5, RZ, PT ;  /* 0x000000ff0500720c */ /* 0x000fe40003f25070 */
[----:B------:R-:W-:Y:S02]  /*1fb0*/  SEL R10, R10, R13, P0 ;  /* 0x0000000d0a0a7207 */ /* 0x000fe40000000000 */
[----:B------:R-:W-:Y:S01]  /*1fc0*/  SEL R11, R16, R5, !P1 ;  /* 0x00000005100b7207 */ /* 0x000fe20004800000 */
[----:B------:R-:W-:-:S05]  /*1fd0*/  @!P0 IMAD.MOV R7, RZ, RZ, -R7 ;  /* 0x000000ffff078224 */ /* 0x000fca00078e0a07 */
[----:B------:R-:W0:Y:S02]  /*1fe0*/  FLO.U32 R11, R11 ;  /* 0x0000000b000b7300 */ /* 0x000e2400000e0000 */
[C---:B0-----:R-:W-:Y:S02]  /*1ff0*/  IADD3 R12, PT, PT, -R11.reuse, 0x1f, RZ ;  /* 0x0000001f0b0c7810 */ /* 0x041fe40007ffe1ff */
[----:B------:R-:W-:-:S03]  /*2000*/  IADD3 R14, PT, PT, -R11, 0x3f, RZ ;  /* 0x0000003f0b0e7810 */ /* 0x000fc60007ffe1ff */
[----:B------:R-:W-:-:S05]  /*2010*/  @P1 IMAD.MOV R14, RZ, RZ, R12 ;  /* 0x000000ffff0e1224 */ /* 0x000fca00078e020c */
[----:B------:R-:W-:-:S13]  /*2020*/  ISETP.NE.AND P1, PT, R14, RZ, PT ;  /* 0x000000ff0e00720c */ /* 0x000fda0003f25270 */
[----:B------:R-:W-:Y:S05]  /*2030*/  @!P1 BRA `(.L_x_55) ;  /* 0x0000000000289947 */ /* 0x000fea0003800000 */
[--C-:B------:R-:W-:Y:S02]  /*2040*/  SHF.R.U64 R11, R7, 0x1, R10.reuse ;  /* 0x00000001070b7819 */ /* 0x100fe4000000120a */
[C---:B------:R-:W-:Y:S02]  /*2050*/  LOP3.LUT R7, R14.reuse, 0x3f, RZ, 0xc0, !PT ;  /* 0x0000003f0e077812 */ /* 0x040fe400078ec0ff */
[----:B------:R-:W-:Y:S02]  /*2060*/  SHF.R.U32.HI R13, RZ, 0x1, R10 ;  /* 0x00000001ff0d7819 */ /* 0x000fe4000001160a */
[----:B------:R-:W-:Y:S02]  /*2070*/  LOP3.LUT R10, R14, 0x3f, RZ, 0xc, !PT ;  /* 0x0000003f0e0a7812 */ /* 0x000fe400078e0cff */
[CC--:B------:R-:W-:Y:S02]  /*2080*/  SHF.L.U64.HI R12, R16.reuse, R7.reuse, R5 ;  /* 0x00000007100c7219 */ /* 0x0c0fe40000010205 */
[----:B------:R-:W-:-:S02]  /*2090*/  SHF.L.U32 R7, R16, R7, RZ ;  /* 0x0000000710077219 */ /* 0x000fc400000006ff */
[-CC-:B------:R-:W-:Y:S02]  /*20a0*/  SHF.R.U64 R16, R11, R10.reuse, R13.reuse ;  /* 0x0000000a0b107219 */ /* 0x180fe4000000120d */
[----:B------:R-:W-:Y:S02]  /*20b0*/  SHF.R.U32.HI R5, RZ, R10, R13 ;  /* 0x0000000aff057219 */ /* 0x000fe4000001160d */
[----:B------:R-:W-:Y:S02]  /*20c0*/  LOP3.LUT R16, R7, R16, RZ, 0xfc, !PT ;  /* 0x0000001007107212 */ /* 0x000fe400078efcff */
[----:B------:R-:W-:-:S07]  /*20d0*/  LOP3.LUT R5, R12, R5, RZ, 0xfc, !PT ;  /* 0x000000050c057212 */ /* 0x000fce00078efcff */
.L_x_55:
[----:B------:R-:W-:Y:S05]  /*20e0*/  BSYNC.RECONVERGENT B3 ;  /* 0x0000000000037941 */ /* 0x000fea0003800200 */
.L_x_54:
[----:B------:R-:W-:Y:S01]  /*20f0*/  IMAD.WIDE.U32 R12, R16, 0x2168c235, RZ ;  /* 0x2168c235100c7825 */ /* 0x000fe200078e00ff */
[----:B------:R-:W-:-:S03]  /*2100*/  SHF.R.U32.HI R9, RZ, 0x1e, R9 ;  /* 0x0000001eff097819 */ /* 0x000fc60000011609 */
[----:B------:R-:W-:Y:S01]  /*2110*/  IMAD.MOV.U32 R10, RZ, RZ, R13 ;  /* 0x000000ffff0a7224 */ /* 0x000fe200078e000d */
[----:B------:R-:W-:Y:S01]  /*2120*/  IADD3 RZ, P1, PT, R12, R12, RZ ;  /* 0x0000000c0cff7210 */ /* 0x000fe20007f3e0ff */
[----:B------:R-:W-:Y:S01]  /*2130*/  IMAD.MOV.U32 R11, RZ, RZ, RZ ;  /* 0x000000ffff0b7224 */ /* 0x000fe200078e00ff */
[----:B------:R-:W-:Y:S01]  /*2140*/  LEA.HI R8, R8, R9, RZ, 0x1 ;  /* 0x0000000908087211 */ /* 0x000fe200078f08ff */
[----:B------:R-:W-:-:S04]  /*2150*/  IMAD.HI.U32 R7, R5, -0x36f0255e, RZ ;  /* 0xc90fdaa205077827 */ /* 0x000fc800078e00ff */
[----:B------:R-:W-:-:S04]  /*2160*/  IMAD.WIDE.U32 R10, R16, -0x36f0255e, R10 ;  /* 0xc90fdaa2100a7825 */ /* 0x000fc800078e000a */
[C---:B------:R-:W-:Y:S02]  /*2170*/  IMAD R13, R5.reuse, -0x36f0255e, RZ ;  /* 0xc90fdaa2050d7824 */ /* 0x040fe400078e02ff */
[----:B------:R-:W-:-:S04]  /*2180*/  IMAD.WIDE.U32 R10, P2, R5, 0x2168c235, R10 ;  /* 0x2168c235050a7825 */ /* 0x000fc8000784000a */
[----:B------:R-:W-:Y:S01]  /*2190*/  IMAD.X R5, RZ, RZ, R7, P2 ;  /* 0x000000ffff057224 */ /* 0x000fe200010e0607 */
[----:B------:R-:W-:Y:S02]  /*21a0*/  IADD3 R7, P2, PT, R13, R11, RZ ;  /* 0x0000000b0d077210 */ /* 0x000fe40007f5e0ff */
[----:B------:R-:W-:Y:S02]  /*21b0*/  IADD3.X RZ, P1, PT, R10, R10, RZ, P1, !PT ;  /* 0x0000000a0aff7210 */ /* 0x000fe40000f3e4ff */
[C---:B------:R-:W-:Y:S01]  /*21c0*/  ISETP.GT.U32.AND P3, PT, R7.reuse, RZ, PT ;  /* 0x000000ff0700720c */ /* 0x040fe20003f64070 */
[----:B------:R-:W-:Y:S01]  /*21d0*/  IMAD.X R5, RZ, RZ, R5, P2 ;  /* 0x000000ffff057224 */ /* 0x000fe200010e0605 */
[----:B------:R-:W-:-:S04]  /*21e0*/  IADD3.X R10, P2, PT, R7, R7, RZ, P1, !PT ;  /* 0x00000007070a7210 */ /* 0x000fc80000f5e4ff */
[C---:B------:R-:W-:Y:S01]  /*21f0*/  ISETP.GT.AND.EX P1, PT, R5.reuse, RZ, PT, P3 ;  /* 0x000000ff0500720c */ /* 0x040fe20003f24330 */
[----:B------:R-:W-:-:S03]  /*2200*/  IMAD.X R12, R5, 0x1, R5, P2 ;  /* 0x00000001050c7824 */ /* 0x000fc600010e0605 */
[----:B------:R-:W-:Y:S02]  /*2210*/  SEL R10, R10, R7, P1 ;  /* 0x000000070a0a7207 */ /* 0x000fe40000800000 */
[----:B------:R-:W-:Y:S02]  /*2220*/  SEL R7, R12, R5, P1 ;  /* 0x000000050c077207 */ /* 0x000fe40000800000 */
[----:B------:R-:W-:Y:S02]  /*2230*/  IADD3 R10, P2, PT, R10, 0x1, RZ ;  /* 0x000000010a0a7810 */ /* 0x000fe40007f5e0ff */
[----:B------:R-:W-:Y:S02]  /*2240*/  SEL R5, RZ, 0xffffffff, !P1 ;  /* 0xffffffffff057807 */ /* 0x000fe40004800000 */
[----:B------:R-:W-:Y:S01]  /*2250*/  LOP3.LUT P1, R0, R0, 0x80000000, RZ, 0xc0, !PT ;  /* 0x8000000000007812 */ /* 0x000fe2000782c0ff */
[----:B------:R-:W-:Y:S02]  /*2260*/  IMAD.X R7, RZ, RZ, R7, P2 ;  /* 0x000000ffff077224 */ /* 0x000fe400010e0607 */
[----:B------:R-:W-:Y:S01]  /*2270*/  IMAD.IADD R5, R5, 0x1, -R14 ;  /* 0x0000000105057824 */ /* 0x000fe200078e0a0e */
[----:B------:R-:W-:-:S02]  /*2280*/  @!P0 LOP3.LUT R0, R0, 0x80000000, RZ, 0x3c, !PT ;  /* 0x8000000000008812 */ /* 0x000fc400078e3cff */
[----:B------:R-:W-:Y:S01]  /*2290*/  SHF.R.U64 R10, R10, 0xa, R7 ;  /* 0x0000000a0a0a7819 */ /* 0x000fe20000001207 */
[----:B------:R-:W-:-:S03]  /*22a0*/  IMAD.SHL.U32 R5, R5, 0x100000, RZ ;  /* 0x0010000005057824 */ /* 0x000fc600078e00ff */
[----:B------:R-:W-:-:S03]  /*22b0*/  IADD3 R10, P2, PT, R10, 0x1, RZ ;  /* 0x000000010a0a7810 */ /* 0x000fc60007f5e0ff */
[----:B------:R-:W-:Y:S01]  /*22c0*/  @P1 IMAD.MOV R8, RZ, RZ, -R8 ;  /* 0x000000ffff081224 */ /* 0x000fe200078e0a08 */
[----:B------:R-:W-:-:S04]  /*22d0*/  LEA.HI.X R7, R7, RZ, RZ, 0x16, P2 ;  /* 0x000000ff07077211 */ /* 0x000fc800010fb4ff */
[--C-:B------:R-:W-:Y:S02]  /*22e0*/  SHF.R.U64 R10, R10, 0x1, R7.reuse ;  /* 0x000000010a0a7819 */ /* 0x100fe40000001207 */
[----:B------:R-:W-:Y:S02]  /*22f0*/  SHF.R.U32.HI R12, RZ, 0x1, R7 ;  /* 0x00000001ff0c7819 */ /* 0x000fe40000011607 */
[----:B------:R-:W-:-:S04]  /*2300*/  IADD3 R10, P2, P3, RZ, RZ, R10 ;  /* 0x000000ffff0a7210 */ /* 0x000fc80007b5e00a */
[----:B------:R-:W-:-:S04]  /*2310*/  IADD3.X R5, PT, PT, R5, 0x3fe00000, R12, P2, P3 ;  /* 0x3fe0000005057810 */ /* 0x000fc800017e640c */
[----:B------:R-:W-:-:S07]  /*2320*/  LOP3.LUT R9, R5, R0, RZ, 0xfc, !PT ;  /* 0x0000000005097212 */ /* 0x000fce00078efcff */
.L_x_49:
[----:B------:R-:W-:Y:S02]  /*2330*/  IMAD.MOV.U32 R7, RZ, RZ, 0x0 ;  /* 0x00000000ff077424 */ /* 0x000fe400078e00ff */
[----:B------:R-:W-:Y:S02]  /*2340*/  IMAD.MOV.U32 R0, RZ, RZ, R8 ;  /* 0x000000ffff007224 */ /* 0x000fe400078e0008 */
[----:B------:R-:W-:Y:S01]  /*2350*/  IMAD.MOV.U32 R8, RZ, RZ, R10 ;  /* 0x000000ffff087224 */ /* 0x000fe200078e000a */
[----:B------:R-:W-:Y:S06]  /*2360*/  RET.REL.NODEC R6 `(_Z14precomputeExpkP7double2S0_ii) ;  /* 0xffffffdc06247950 */ /* 0x000fec0003c3ffff */
.L_x_56:
        /* <DEDUP_REMOVED lines=9> */
.L_x_59:


//--------------------- .nv.global.init           --------------------------
	.section	.nv.global.init,"aw",@progbits
	.align	16
.nv.global.init:
	.type		__cudart_sin_cos_coeffs,@object
	.size		__cudart_sin_cos_coeffs,(__cudart_i2opi_d - __cudart_sin_cos_coeffs)
__cudart_sin_cos_coeffs:
        /*0000*/ 	.byte	0x46, 0xd2, 0xb0, 0x2c, 0xf1, 0xe5, 0x5a, 0xbe, 0x92, 0xe3, 0xac, 0x69, 0xe3, 0x1d, 0xc7, 0x3e
        /*0010*/ 	.byte	0xa1, 0x62, 0xdb, 0x19, 0xa0, 0x01, 0x2a, 0xbf, 0x18, 0x08, 0x11, 0x11, 0x11, 0x11, 0x81, 0x3f
        /*0020*/ 	.byte	0x54, 0x55, 0x55, 0x55, 0x55, 0x55, 0xc5, 0xbf, 0x00, 0x00, 0x00, 0x00, 0x00, 0x00, 0x00, 0x00
        /*0030*/ 	.byte	0x00, 0x00, 0x00, 0x00, 0x00, 0x00, 0x00, 0x00, 0x64, 0x81, 0xfd, 0x20, 0x83, 0xff, 0xa8, 0xbd
        /*0040*/ 	.byte	0x28, 0x85, 0xef, 0xc1, 0xa7, 0xee, 0x21, 0x3e, 0xd9, 0xe6, 0x06, 0x8e, 0x4f, 0x7e, 0x92, 0xbe
        /*0050*/ 	.byte	0xe9, 0xbc, 0xdd, 0x19, 0xa0, 0x01, 0xfa, 0x3e, 0x47, 0x5d, 0xc1, 0x16, 0x6c, 0xc1, 0x56, 0xbf
        /*0060*/ 	.byte	0x51, 0x55, 0x55, 0x55, 0x55, 0x55, 0xa5, 0x3f, 0x00, 0x00, 0x00, 0x00, 0x00, 0x00, 0xe0, 0xbf
        /*0070*/ 	.byte	0x00, 0x00, 0x00, 0x00, 0x00, 0x00, 0xf0, 0x3f, 0x00, 0x00, 0x00, 0x00, 0x00, 0x00, 0x00, 0x00
	.type		__cudart_i2opi_d,@object
	.size		__cudart_i2opi_d,(.L_0 - __cudart_i2opi_d)
__cudart_i2opi_d:
        /* <DEDUP_REMOVED lines=9> */
.L_0:


//--------------------- .nv.shared.reserved.0     --------------------------
	.section	.nv.shared.reserved.0,"aw",@nobits
	.weak		__nv_reservedSMEM_offset_0_alias
	.size		__nv_reservedSMEM_offset_0_alias, 0, 64
	.other		__nv_reservedSMEM_offset_0_alias,@"STO_CUDA_RESERVED_SHARED STV_DEFAULT"
__nv_reservedSMEM_offset_0_alias:
	.zero		0
	.zero		64


//--------------------- .nv.constant0._Z18idct2d_postprocessIdEvPKT_PS0_iii --------------------------
	.section	.nv.constant0._Z18idct2d_postprocessIdEvPKT_PS0_iii,"a",@progbits
	.sectionflags	@""
	.align	4
.nv.constant0._Z18idct2d_postprocessIdEvPKT_PS0_iii:
	.zero		924


//--------------------- .nv.constant0._Z17idct2d_preprocessId7double2EvPKT_PT0_iiiiPKS4_S7_ --------------------------
	.section	.nv.constant0._Z17idct2d_preprocessId7double2EvPKT_PT0_iiiiPKS4_S7_,"a",@progbits
	.sectionflags	@""
	.align	4
.nv.constant0._Z17idct2d_preprocessId7double2EvPKT_PT0_iiiiPKS4_S7_:
	.zero		944


//--------------------- .nv.constant0._Z14precomputeExpkP6float2S0_ii --------------------------
	.section	.nv.constant0._Z14precomputeExpkP6float2S0_ii,"a",@progbits
	.sectionflags	@""
	.align	4
.nv.constant0._Z14precomputeExpkP6float2S0_ii:
	.zero		920


//--------------------- .nv.constant0._Z14precomputeExpkP7double2S0_ii --------------------------
	.section	.nv.constant0._Z14precomputeExpkP7double2S0_ii,"a",@progbits
	.sectionflags	@""
	.align	4
.nv.constant0._Z14precomputeExpkP7double2S0_ii:
	.zero		920


//--------------------- SYMBOLS --------------------------

	.type		.nv.reservedSmem.offset0,@object
	.size		.nv.reservedSmem.offset0,0x4
